//
// Generated by NVIDIA NVVM Compiler
//
// Compiler Build ID: CL-36424714
// Cuda compilation tools, release 13.0, V13.0.88
// Based on NVVM 20.0.0
//

.version 9.0
.target sm_100
.address_size 64

	// .globl	_Z24Find_Triangle_TwoPointerPiS_iiS_

.visible .entry _Z24Find_Triangle_TwoPointerPiS_iiS_(
	.param .u64 .ptr .align 1 _Z24Find_Triangle_TwoPointerPiS_iiS__param_0,
	.param .u64 .ptr .align 1 _Z24Find_Triangle_TwoPointerPiS_iiS__param_1,
	.param .u32 _Z24Find_Triangle_TwoPointerPiS_iiS__param_2,
	.param .u32 _Z24Find_Triangle_TwoPointerPiS_iiS__param_3,
	.param .u64 .ptr .align 1 _Z24Find_Triangle_TwoPointerPiS_iiS__param_4
)
{
	.reg .pred 	%p<16>;
	.reg .b32 	%r<49>;
	.reg .b64 	%rd<17>;

	ld.param.u64 	%rd6, [_Z24Find_Triangle_TwoPointerPiS_iiS__param_0];
	ld.param.u64 	%rd7, [_Z24Find_Triangle_TwoPointerPiS_iiS__param_1];
	ld.param.u32 	%r29, [_Z24Find_Triangle_TwoPointerPiS_iiS__param_2];
	ld.param.u64 	%rd5, [_Z24Find_Triangle_TwoPointerPiS_iiS__param_4];
	cvta.to.global.u64 	%rd1, %rd6;
	cvta.to.global.u64 	%rd2, %rd7;
	mov.u32 	%r30, %tid.x;
	mov.u32 	%r31, %ctaid.x;
	mov.u32 	%r32, %ntid.x;
	mad.lo.s32 	%r1, %r31, %r32, %r30;
	setp.gt.s32 	%p1, %r1, %r29;
	@%p1 bra 	$L__BB0_17;
	mul.wide.s32 	%rd8, %r1, 4;
	add.s64 	%rd3, %rd2, %rd8;
	ld.global.u32 	%r40, [%rd3];
	ld.global.u32 	%r48, [%rd3+4];
	setp.ge.s32 	%p2, %r40, %r48;
	@%p2 bra 	$L__BB0_17;
	cvta.to.global.u64 	%rd4, %rd5;
$L__BB0_3:
	mul.wide.s32 	%rd9, %r40, 4;
	add.s64 	%rd10, %rd1, %rd9;
	ld.global.u32 	%r6, [%rd10];
	setp.ge.s32 	%p3, %r1, %r6;
	@%p3 bra 	$L__BB0_16;
	ld.global.u32 	%r45, [%rd3];
	mul.wide.s32 	%rd11, %r6, 4;
	add.s64 	%rd12, %rd2, %rd11;
	ld.global.u32 	%r46, [%rd12];
	ld.global.u32 	%r35, [%rd12+4];
	setp.ge.s32 	%p4, %r45, %r48;
	setp.ge.s32 	%p5, %r46, %r35;
	mov.b32 	%r44, 0;
	or.pred  	%p6, %p4, %p5;
	@%p6 bra 	$L__BB0_15;
	mov.b32 	%r44, 0;
$L__BB0_6:
	mul.wide.s32 	%rd13, %r45, 4;
	add.s64 	%rd14, %rd1, %rd13;
	ld.global.u32 	%r13, [%rd14];
	setp.le.s32 	%p7, %r1, %r13;
	@%p7 bra 	$L__BB0_13;
	mul.wide.s32 	%rd15, %r46, 4;
	add.s64 	%rd16, %rd1, %rd15;
	ld.global.u32 	%r14, [%rd16];
	setp.le.s32 	%p8, %r6, %r14;
	@%p8 bra 	$L__BB0_13;
	setp.ge.s32 	%p9, %r13, %r14;
	@%p9 bra 	$L__BB0_10;
	add.s32 	%r45, %r45, 1;
	bra.uni 	$L__BB0_14;
$L__BB0_10:
	setp.ge.s32 	%p10, %r14, %r13;
	@%p10 bra 	$L__BB0_12;
	add.s32 	%r46, %r46, 1;
	bra.uni 	$L__BB0_14;
$L__BB0_12:
	setp.eq.s32 	%p11, %r13, %r14;
	selp.u32 	%r37, 1, 0, %p11;
	add.s32 	%r44, %r44, %r37;
	add.s32 	%r45, %r45, %r37;
	add.s32 	%r46, %r46, %r37;
	bra.uni 	$L__BB0_14;
$L__BB0_13:
	add.s32 	%r45, %r45, 1;
	add.s32 	%r46, %r46, 1;
$L__BB0_14:
	setp.lt.s32 	%p12, %r45, %r48;
	setp.lt.s32 	%p13, %r46, %r35;
	and.pred  	%p14, %p12, %p13;
	@%p14 bra 	$L__BB0_6;
$L__BB0_15:
	atom.global.add.u32 	%r38, [%rd4], %r44;
	ld.global.u32 	%r48, [%rd3+4];
$L__BB0_16:
	add.s32 	%r40, %r40, 1;
	setp.lt.s32 	%p15, %r40, %r48;
	@%p15 bra 	$L__BB0_3;
$L__BB0_17:
	ret;

}
	// .globl	_Z20Find_Triangle_BinaryPiS_iiS_
.visible .entry _Z20Find_Triangle_BinaryPiS_iiS_(
	.param .u64 .ptr .align 1 _Z20Find_Triangle_BinaryPiS_iiS__param_0,
	.param .u64 .ptr .align 1 _Z20Find_Triangle_BinaryPiS_iiS__param_1,
	.param .u32 _Z20Find_Triangle_BinaryPiS_iiS__param_2,
	.param .u32 _Z20Find_Triangle_BinaryPiS_iiS__param_3,
	.param .u64 .ptr .align 1 _Z20Find_Triangle_BinaryPiS_iiS__param_4
)
{
	.reg .pred 	%p<21>;
	.reg .b32 	%r<80>;
	.reg .b64 	%rd<21>;

	ld.param.u64 	%rd6, [_Z20Find_Triangle_BinaryPiS_iiS__param_0];
	ld.param.u64 	%rd7, [_Z20Find_Triangle_BinaryPiS_iiS__param_1];
	ld.param.u32 	%r43, [_Z20Find_Triangle_BinaryPiS_iiS__param_2];
	ld.param.u64 	%rd5, [_Z20Find_Triangle_BinaryPiS_iiS__param_4];
	cvta.to.global.u64 	%rd1, %rd6;
	cvta.to.global.u64 	%rd2, %rd7;
	mov.u32 	%r44, %tid.x;
	mov.u32 	%r45, %ctaid.x;
	mov.u32 	%r46, %ntid.x;
	mad.lo.s32 	%r1, %r45, %r46, %r44;
	setp.gt.s32 	%p1, %r1, %r43;
	@%p1 bra 	$L__BB1_21;
	mul.wide.s32 	%rd8, %r1, 4;
	add.s64 	%rd3, %rd2, %rd8;
	ld.global.u32 	%r60, [%rd3];
	ld.global.u32 	%r79, [%rd3+4];
	setp.ge.s32 	%p2, %r60, %r79;
	@%p2 bra 	$L__BB1_21;
	cvta.to.global.u64 	%rd4, %rd5;
$L__BB1_3:
	mul.wide.s32 	%rd9, %r60, 4;
	add.s64 	%rd10, %rd1, %rd9;
	ld.global.u32 	%r6, [%rd10];
	setp.ge.s32 	%p3, %r1, %r6;
	@%p3 bra 	$L__BB1_20;
	ld.global.u32 	%r75, [%rd3];
	mul.wide.s32 	%rd11, %r6, 4;
	add.s64 	%rd12, %rd2, %rd11;
	ld.global.u32 	%r77, [%rd12];
	ld.global.u32 	%r49, [%rd12+4];
	setp.ge.s32 	%p4, %r75, %r79;
	setp.ge.s32 	%p5, %r77, %r49;
	mov.b32 	%r73, 0;
	or.pred  	%p6, %p4, %p5;
	@%p6 bra 	$L__BB1_19;
	mov.b32 	%r73, 0;
$L__BB1_6:
	mul.wide.s32 	%rd13, %r75, 4;
	add.s64 	%rd14, %rd1, %rd13;
	ld.global.u32 	%r51, [%rd14];
	setp.le.s32 	%p7, %r1, %r51;
	@%p7 bra 	$L__BB1_18;
	mul.wide.s32 	%rd15, %r77, 4;
	add.s64 	%rd16, %rd1, %rd15;
	ld.global.u32 	%r52, [%rd16];
	setp.le.s32 	%p8, %r6, %r52;
	setp.ge.s32 	%p9, %r75, %r79;
	or.pred  	%p10, %p8, %p9;
	@%p10 bra 	$L__BB1_18;
	mov.u32 	%r64, %r75;
$L__BB1_9:
	sub.s32 	%r53, %r49, %r77;
	setp.lt.s32 	%p11, %r53, 2;
	@%p11 bra 	$L__BB1_17;
	mul.wide.s32 	%rd17, %r64, 4;
	add.s64 	%rd18, %rd1, %rd17;
	ld.global.u32 	%r17, [%rd18];
	mov.u32 	%r71, %r49;
	mov.u32 	%r69, %r77;
$L__BB1_11:
	mov.u32 	%r18, %r71;
	add.s32 	%r54, %r18, %r69;
	shr.u32 	%r55, %r54, 31;
	add.s32 	%r56, %r54, %r55;
	shr.s32 	%r71, %r56, 1;
	mul.wide.s32 	%rd19, %r71, 4;
	add.s64 	%rd20, %rd1, %rd19;
	ld.global.u32 	%r21, [%rd20];
	setp.ge.s32 	%p12, %r21, %r17;
	@%p12 bra 	$L__BB1_14;
	add.s32 	%r69, %r71, 1;
	mov.u32 	%r71, %r18;
$L__BB1_13:
	sub.s32 	%r57, %r71, %r69;
	setp.gt.s32 	%p15, %r57, 1;
	@%p15 bra 	$L__BB1_11;
	bra.uni 	$L__BB1_17;
$L__BB1_14:
	setp.gt.s32 	%p13, %r21, %r17;
	@%p13 bra 	$L__BB1_13;
	setp.ne.s32 	%p14, %r21, %r17;
	mov.u32 	%r71, %r18;
	@%p14 bra 	$L__BB1_13;
	add.s32 	%r73, %r73, 1;
	add.s32 	%r75, %r75, 1;
	add.s32 	%r77, %r77, 1;
$L__BB1_17:
	add.s32 	%r75, %r75, 1;
	add.s32 	%r77, %r77, 1;
	add.s32 	%r64, %r64, 1;
	setp.ne.s32 	%p16, %r64, %r79;
	@%p16 bra 	$L__BB1_9;
$L__BB1_18:
	add.s32 	%r77, %r77, 1;
	add.s32 	%r75, %r75, 1;
	setp.lt.s32 	%p17, %r75, %r79;
	setp.lt.s32 	%p18, %r77, %r49;
	and.pred  	%p19, %p17, %p18;
	@%p19 bra 	$L__BB1_6;
$L__BB1_19:
	atom.global.add.u32 	%r58, [%rd4], %r73;
	ld.global.u32 	%r79, [%rd3+4];
$L__BB1_20:
	add.s32 	%r60, %r60, 1;
	setp.lt.s32 	%p20, %r60, %r79;
	@%p20 bra 	$L__BB1_3;
$L__BB1_21:
	ret;

}
	// .globl	_Z18Find_Triangle_JumpPiS_iiS_
.visible .entry _Z18Find_Triangle_JumpPiS_iiS_(
	.param .u64 .ptr .align 1 _Z18Find_Triangle_JumpPiS_iiS__param_0,
	.param .u64 .ptr .align 1 _Z18Find_Triangle_JumpPiS_iiS__param_1,
	.param .u32 _Z18Find_Triangle_JumpPiS_iiS__param_2,
	.param .u32 _Z18Find_Triangle_JumpPiS_iiS__param_3,
	.param .u64 .ptr .align 1 _Z18Find_Triangle_JumpPiS_iiS__param_4
)
{
	.reg .pred 	%p<16>;
	.reg .b32 	%r<59>;
	.reg .b32 	%f<4>;
	.reg .b64 	%rd<27>;

	ld.param.u64 	%rd6, [_Z18Find_Triangle_JumpPiS_iiS__param_0];
	ld.param.u64 	%rd7, [_Z18Find_Triangle_JumpPiS_iiS__param_1];
	ld.param.u32 	%r32, [_Z18Find_Triangle_JumpPiS_iiS__param_2];
	ld.param.u64 	%rd5, [_Z18Find_Triangle_JumpPiS_iiS__param_4];
	cvta.to.global.u64 	%rd1, %rd6;
	cvta.to.global.u64 	%rd2, %rd7;
	mov.u32 	%r33, %tid.x;
	mov.u32 	%r34, %ctaid.x;
	mov.u32 	%r35, %ntid.x;
	mad.lo.s32 	%r1, %r34, %r35, %r33;
	setp.ge.s32 	%p1, %r1, %r32;
	@%p1 bra 	$L__BB2_18;
	mul.wide.s32 	%rd8, %r1, 4;
	add.s64 	%rd3, %rd2, %rd8;
	ld.global.u32 	%r49, [%rd3];
	ld.global.u32 	%r58, [%rd3+4];
	setp.ge.s32 	%p2, %r49, %r58;
	@%p2 bra 	$L__BB2_18;
	cvta.to.global.u64 	%rd4, %rd5;
$L__BB2_3:
	mul.wide.s32 	%rd9, %r49, 4;
	add.s64 	%rd10, %rd1, %rd9;
	ld.global.u32 	%r6, [%rd10];
	setp.ge.s32 	%p3, %r1, %r6;
	@%p3 bra 	$L__BB2_17;
	ld.global.u32 	%r50, [%rd3];
	mul.wide.s32 	%rd11, %r6, 4;
	add.s64 	%rd12, %rd2, %rd11;
	ld.global.u32 	%r8, [%rd12];
	ld.global.u32 	%r37, [%rd12+4];
	sub.s32 	%r9, %r37, %r8;
	cvt.rn.f32.s32 	%f1, %r9;
	sqrt.rn.f32 	%f2, %f1;
	cvt.rmi.f32.f32 	%f3, %f2;
	cvt.rzi.s32.f32 	%r10, %f3;
	mul.wide.s32 	%rd13, %r50, 4;
	add.s64 	%rd14, %rd1, %rd13;
	ld.global.u32 	%r38, [%rd14];
	setp.le.s32 	%p4, %r1, %r38;
	mov.b32 	%r57, 0;
	@%p4 bra 	$L__BB2_16;
	mul.wide.s32 	%rd15, %r8, 4;
	add.s64 	%rd16, %rd1, %rd15;
	ld.global.u32 	%r40, [%rd16];
	setp.le.s32 	%p5, %r6, %r40;
	setp.ge.s32 	%p6, %r50, %r58;
	or.pred  	%p7, %p5, %p6;
	@%p7 bra 	$L__BB2_16;
	min.s32 	%r41, %r10, %r9;
	mul.wide.s32 	%rd17, %r41, 4;
	add.s64 	%rd18, %rd1, %rd17;
	ld.global.u32 	%r11, [%rd18+-4];
	shl.b32 	%r12, %r10, 1;
	bra.uni 	$L__BB2_8;
$L__BB2_7:
	add.s32 	%r50, %r50, 1;
	setp.eq.s32 	%p14, %r50, %r58;
	mov.b32 	%r57, 0;
	@%p14 bra 	$L__BB2_16;
$L__BB2_8:
	mul.wide.s32 	%rd19, %r50, 4;
	add.s64 	%rd20, %rd1, %rd19;
	ld.global.u32 	%r15, [%rd20];
	setp.ge.s32 	%p8, %r11, %r15;
	mov.b32 	%r53, 0;
	mov.u32 	%r51, %r12;
	mov.u32 	%r52, %r10;
	mov.u32 	%r54, %r10;
	@%p8 bra 	$L__BB2_11;
	bra.uni 	$L__BB2_10;
$L__BB2_9:
	min.s32 	%r43, %r51, %r9;
	mul.wide.s32 	%rd21, %r43, 4;
	add.s64 	%rd22, %rd1, %rd21;
	ld.global.u32 	%r44, [%rd22+-4];
	setp.ge.s32 	%p10, %r44, %r15;
	add.s32 	%r51, %r51, %r10;
	add.s32 	%r52, %r52, %r10;
	@%p10 bra 	$L__BB2_11;
$L__BB2_10:
	setp.le.s32 	%p9, %r52, %r9;
	mov.u32 	%r53, %r52;
	mov.u32 	%r54, %r51;
	@%p9 bra 	$L__BB2_9;
$L__BB2_11:
	min.s32 	%r22, %r54, %r9;
$L__BB2_12:
	mul.wide.s32 	%rd23, %r53, 4;
	add.s64 	%rd24, %rd1, %rd23;
	ld.global.u32 	%r56, [%rd24];
	setp.ge.s32 	%p11, %r56, %r15;
	@%p11 bra 	$L__BB2_15;
	add.s32 	%r53, %r53, 1;
	setp.ne.s32 	%p12, %r53, %r22;
	@%p12 bra 	$L__BB2_12;
	mul.wide.s32 	%rd25, %r22, 4;
	add.s64 	%rd26, %rd1, %rd25;
	ld.global.u32 	%r56, [%rd26];
$L__BB2_15:
	setp.ne.s32 	%p13, %r56, %r15;
	mov.b32 	%r57, 1;
	@%p13 bra 	$L__BB2_7;
$L__BB2_16:
	atom.global.add.u32 	%r47, [%rd4], %r57;
	ld.global.u32 	%r58, [%rd3+4];
$L__BB2_17:
	add.s32 	%r49, %r49, 1;
	setp.lt.s32 	%p15, %r49, %r58;
	@%p15 bra 	$L__BB2_3;
$L__BB2_18:
	ret;

}
	// .globl	_Z27Find_Triangle_InterpolationPiS_iiS_
.visible .entry _Z27Find_Triangle_InterpolationPiS_iiS_(
	.param .u64 .ptr .align 1 _Z27Find_Triangle_InterpolationPiS_iiS__param_0,
	.param .u64 .ptr .align 1 _Z27Find_Triangle_InterpolationPiS_iiS__param_1,
	.param .u32 _Z27Find_Triangle_InterpolationPiS_iiS__param_2,
	.param .u32 _Z27Find_Triangle_InterpolationPiS_iiS__param_3,
	.param .u64 .ptr .align 1 _Z27Find_Triangle_InterpolationPiS_iiS__param_4
)
{
	.reg .pred 	%p<15>;
	.reg .b32 	%r<57>;
	.reg .b64 	%rd<21>;

	ld.param.u64 	%rd8, [_Z27Find_Triangle_InterpolationPiS_iiS__param_0];
	ld.param.u64 	%rd9, [_Z27Find_Triangle_InterpolationPiS_iiS__param_1];
	ld.param.u32 	%r29, [_Z27Find_Triangle_InterpolationPiS_iiS__param_2];
	ld.param.u64 	%rd7, [_Z27Find_Triangle_InterpolationPiS_iiS__param_4];
	cvta.to.global.u64 	%rd1, %rd8;
	cvta.to.global.u64 	%rd2, %rd9;
	mov.u32 	%r30, %tid.x;
	mov.u32 	%r31, %ctaid.x;
	mov.u32 	%r32, %ntid.x;
	mad.lo.s32 	%r1, %r31, %r32, %r30;
	setp.gt.s32 	%p1, %r1, %r29;
	@%p1 bra 	$L__BB3_16;
	mul.wide.s32 	%rd10, %r1, 4;
	add.s64 	%rd3, %rd2, %rd10;
	ld.global.u32 	%r48, [%rd3];
	ld.global.u32 	%r56, [%rd3+4];
	setp.ge.s32 	%p2, %r48, %r56;
	@%p2 bra 	$L__BB3_16;
	cvta.to.global.u64 	%rd4, %rd7;
$L__BB3_3:
	mul.wide.s32 	%rd11, %r48, 4;
	add.s64 	%rd12, %rd1, %rd11;
	ld.global.u32 	%r6, [%rd12];
	setp.ge.s32 	%p3, %r1, %r6;
	@%p3 bra 	$L__BB3_15;
	ld.global.u32 	%r49, [%rd3];
	mul.wide.s32 	%rd13, %r6, 4;
	add.s64 	%rd5, %rd2, %rd13;
	ld.global.u32 	%r8, [%rd5];
	setp.ge.s32 	%p4, %r49, %r56;
	mov.b32 	%r54, 0;
	@%p4 bra 	$L__BB3_14;
	ld.global.u32 	%r9, [%rd5+4];
	add.s32 	%r10, %r9, -1;
	mov.b32 	%r54, 0;
$L__BB3_6:
	setp.ge.s32 	%p5, %r8, %r9;
	@%p5 bra 	$L__BB3_13;
	mul.wide.s32 	%rd14, %r49, 4;
	add.s64 	%rd15, %rd1, %rd14;
	ld.global.u32 	%r13, [%rd15];
	mov.u32 	%r51, %r10;
	mov.u32 	%r52, %r8;
$L__BB3_8:
	mul.wide.s32 	%rd16, %r52, 4;
	add.s64 	%rd6, %rd1, %rd16;
	ld.global.u32 	%r17, [%rd6];
	setp.lt.s32 	%p6, %r13, %r17;
	@%p6 bra 	$L__BB3_13;
	mul.wide.s32 	%rd17, %r51, 4;
	add.s64 	%rd18, %rd1, %rd17;
	ld.global.u32 	%r18, [%rd18];
	setp.gt.s32 	%p7, %r13, %r18;
	@%p7 bra 	$L__BB3_13;
	setp.ne.s32 	%p8, %r51, %r52;
	@%p8 bra 	$L__BB3_12;
	setp.eq.s32 	%p12, %r13, %r17;
	selp.u32 	%r45, 1, 0, %p12;
	add.s32 	%r54, %r54, %r45;
	bra.uni 	$L__BB3_13;
$L__BB3_12:
	sub.s32 	%r35, %r13, %r17;
	sub.s32 	%r36, %r51, %r52;
	mul.lo.s32 	%r37, %r35, %r36;
	sub.s32 	%r38, %r18, %r17;
	div.s32 	%r39, %r37, %r38;
	add.s32 	%r40, %r39, %r52;
	mul.wide.s32 	%rd19, %r39, 4;
	add.s64 	%rd20, %rd6, %rd19;
	ld.global.u32 	%r41, [%rd20];
	setp.eq.s32 	%p9, %r41, %r13;
	selp.u32 	%r42, 1, 0, %p9;
	add.s32 	%r54, %r54, %r42;
	setp.lt.s32 	%p10, %r41, %r13;
	add.s32 	%r43, %r40, 1;
	add.s32 	%r44, %r40, -1;
	selp.b32 	%r52, %r43, %r52, %p10;
	selp.b32 	%r51, %r51, %r44, %p10;
	setp.le.s32 	%p11, %r52, %r51;
	@%p11 bra 	$L__BB3_8;
$L__BB3_13:
	add.s32 	%r49, %r49, 1;
	setp.ne.s32 	%p13, %r49, %r56;
	@%p13 bra 	$L__BB3_6;
$L__BB3_14:
	atom.global.add.u32 	%r46, [%rd4], %r54;
	ld.global.u32 	%r56, [%rd3+4];
$L__BB3_15:
	add.s32 	%r48, %r48, 1;
	setp.lt.s32 	%p14, %r48, %r56;
	@%p14 bra 	$L__BB3_3;
$L__BB3_16:
	ret;

}


// ===== COMPILED SASS (sm_100) =====

	.target	sm_100

	.elftype	@"ET_EXEC"


//--------------------- .note.nv.tkinfo           --------------------------
	.section	.note.nv.tkinfo,"",@"SHT_NOTE"
	.sectionflags	@"SHF_NOTE_NV_TKINFO"
	.tkinfo
        /*0018*/ 	.word	0x00000002
        /*0030*/ 	.string	""
        /*0030*/ 	.string	"ptxas"
        /*0030*/ 	.string	"Cuda compilation tools, release 13.0, V13.0.88"
        /*0030*/ 	.string	"Build cuda_13.0.r13.0/compiler.36424714_0"
        /*0030*/ 	.string	"-arch sm_100 -m 64 "



//--------------------- .note.nv.cuinfo           --------------------------
	.section	.note.nv.cuinfo,"",@"SHT_NOTE"
	.sectionflags	@"SHF_NOTE_NV_CUINFO"
        /*0018*/ 	.short	0x0002
        /*001a*/ 	.short	0x0064
        /*001c*/ 	.short	0x0082
	.zero		2


//--------------------- .nv.info                  --------------------------
	.section	.nv.info,"",@"SHT_CUDA_INFO"
	.align	4


	//----- nvinfo : EIATTR_REGCOUNT
	.align		4
        /*0000*/ 	.byte	0x04, 0x2f
        /*0002*/ 	.short	(.L_1 - .L_0)
	.align		4
.L_0:
        /*0004*/ 	.word	index@(_Z24Find_Triangle_TwoPointerPiS_iiS_)
        /*0008*/ 	.word	0x00000012


	//----- nvinfo : EIATTR_FRAME_SIZE
	.align		4
.L_1:
        /*000c*/ 	.byte	0x04, 0x11
        /*000e*/ 	.short	(.L_3 - .L_2)
	.align		4
.L_2:
        /*0010*/ 	.word	index@(_Z24Find_Triangle_TwoPointerPiS_iiS_)
        /*0014*/ 	.word	0x00000000


	//----- nvinfo : EIATTR_REGCOUNT
	.align		4
.L_3:
        /*0018*/ 	.byte	0x04, 0x2f
        /*001a*/ 	.short	(.L_5 - .L_4)
	.align		4
.L_4:
        /*001c*/ 	.word	index@(_Z20Find_Triangle_BinaryPiS_iiS_)
        /*0020*/ 	.word	0x00000016


	//----- nvinfo : EIATTR_FRAME_SIZE
	.align		4
.L_5:
        /*0024*/ 	.byte	0x04, 0x11
        /*0026*/ 	.short	(.L_7 - .L_6)
	.align		4
.L_6:
        /*0028*/ 	.word	index@(_Z20Find_Triangle_BinaryPiS_iiS_)
        /*002c*/ 	.word	0x00000000


	//----- nvinfo : EIATTR_REGCOUNT
	.align		4
.L_7:
        /*0030*/ 	.byte	0x04, 0x2f
        /*0032*/ 	.short	(.L_9 - .L_8)
	.align		4
.L_8:
        /*0034*/ 	.word	index@(_Z18Find_Triangle_JumpPiS_iiS_)
        /*0038*/ 	.word	0x00000018


	//----- nvinfo : EIATTR_FRAME_SIZE
	.align		4
.L_9:
        /*003c*/ 	.byte	0x04, 0x11
        /*003e*/ 	.short	(.L_11 - .L_10)
	.align		4
.L_10:
        /*0040*/ 	.word	index@($__internal_0_$__cuda_sm20_sqrt_rn_f32_slowpath)
        /*0044*/ 	.word	0x00000000


	//----- nvinfo : EIATTR_FRAME_SIZE
	.align		4
.L_11:
        /*0048*/ 	.byte	0x04, 0x11
        /*004a*/ 	.short	(.L_13 - .L_12)
	.align		4
.L_12:
        /*004c*/ 	.word	index@(_Z18Find_Triangle_JumpPiS_iiS_)
        /*0050*/ 	.word	0x00000000


	//----- nvinfo : EIATTR_REGCOUNT
	.align		4
.L_13:
        /*0054*/ 	.byte	0x04, 0x2f
        /*0056*/ 	.short	(.L_15 - .L_14)
	.align		4
.L_14:
        /*0058*/ 	.word	index@(_Z27Find_Triangle_InterpolationPiS_iiS_)
        /*005c*/ 	.word	0x0000001c


	//----- nvinfo : EIATTR_FRAME_SIZE
	.align		4
.L_15:
        /*0060*/ 	.byte	0x04, 0x11
        /*0062*/ 	.short	(.L_17 - .L_16)
	.align		4
.L_16:
        /*0064*/ 	.word	index@(_Z27Find_Triangle_InterpolationPiS_iiS_)
        /*0068*/ 	.word	0x00000000


	//----- nvinfo : EIATTR_MIN_STACK_SIZE
	.align		4
.L_17:
        /*006c*/ 	.byte	0x04, 0x12
        /*006e*/ 	.short	(.L_19 - .L_18)
	.align		4
.L_18:
        /*0070*/ 	.word	index@(_Z27Find_Triangle_InterpolationPiS_iiS_)
        /*0074*/ 	.word	0x00000000


	//----- nvinfo : EIATTR_MIN_STACK_SIZE
	.align		4
.L_19:
        /*0078*/ 	.byte	0x04, 0x12
        /*007a*/ 	.short	(.L_21 - .L_20)
	.align		4
.L_20:
        /*007c*/ 	.word	index@(_Z18Find_Triangle_JumpPiS_iiS_)
        /*0080*/ 	.word	0x00000000


	//----- nvinfo : EIATTR_MIN_STACK_SIZE
	.align		4
.L_21:
        /*0084*/ 	.byte	0x04, 0x12
        /*0086*/ 	.short	(.L_23 - .L_22)
	.align		4
.L_22:
        /*0088*/ 	.word	index@(_Z20Find_Triangle_BinaryPiS_iiS_)
        /*008c*/ 	.word	0x00000000


	//----- nvinfo : EIATTR_MIN_STACK_SIZE
	.align		4
.L_23:
        /*0090*/ 	.byte	0x04, 0x12
        /*0092*/ 	.short	(.L_25 - .L_24)
	.align		4
.L_24:
        /*0094*/ 	.word	index@(_Z24Find_Triangle_TwoPointerPiS_iiS_)
        /*0098*/ 	.word	0x00000000
.L_25:


//--------------------- .nv.compat                --------------------------
	.section	.nv.compat,"",@"SHT_CUDA_COMPAT_INFO"
	.align	4
        /*0000*/ 	.byte	0x02, 0x09, 0x00, 0x00, 0x02, 0x02, 0x01, 0x00, 0x02, 0x05, 0x05, 0x00, 0x03, 0x07, 0x01, 0x01
        /*0010*/ 	.byte	0x02, 0x03, 0x00, 0x00, 0x02, 0x06, 0x01, 0x00, 0x04, 0x0b, 0x08, 0x00, 0x01, 0x00, 0x00, 0x00
        /*0020*/ 	.byte	0x00, 0x00, 0x00, 0x00


//--------------------- .nv.info._Z27Find_Triangle_InterpolationPiS_iiS_ --------------------------
	.section	.nv.info._Z27Find_Triangle_InterpolationPiS_iiS_,"",@"SHT_CUDA_INFO"
	.sectionflags	@""
	.align	4


	//----- nvinfo : EIATTR_CUDA_API_VERSION
	.align		4
        /*0000*/ 	.byte	0x04, 0x37
        /*0002*/ 	.short	(.L_27 - .L_26)
.L_26:
        /*0004*/ 	.word	0x00000082


	//----- nvinfo : EIATTR_KPARAM_INFO
	.align		4
.L_27:
        /*0008*/ 	.byte	0x04, 0x17
        /*000a*/ 	.short	(.L_29 - .L_28)
.L_28:
        /*000c*/ 	.word	0x00000000
        /*0010*/ 	.short	0x0004
        /*0012*/ 	.short	0x0018
        /*0014*/ 	.byte	0x00, 0xf5, 0x21, 0x00


	//----- nvinfo : EIATTR_KPARAM_INFO
	.align		4
.L_29:
        /*0018*/ 	.byte	0x04, 0x17
        /*001a*/ 	.short	(.L_31 - .L_30)
.L_30:
        /*001c*/ 	.word	0x00000000
        /*0020*/ 	.short	0x0003
        /*0022*/ 	.short	0x0014
        /*0024*/ 	.byte	0x00, 0xf0, 0x11, 0x00


	//----- nvinfo : EIATTR_KPARAM_INFO
	.align		4
.L_31:
        /*0028*/ 	.byte	0x04, 0x17
        /*002a*/ 	.short	(.L_33 - .L_32)
.L_32:
        /*002c*/ 	.word	0x00000000
        /*0030*/ 	.short	0x0002
        /*0032*/ 	.short	0x0010
        /*0034*/ 	.byte	0x00, 0xf0, 0x11, 0x00


	//----- nvinfo : EIATTR_KPARAM_INFO
	.align		4
.L_33:
        /*0038*/ 	.byte	0x04, 0x17
        /*003a*/ 	.short	(.L_35 - .L_34)
.L_34:
        /*003c*/ 	.word	0x00000000
        /*0040*/ 	.short	0x0001
        /*0042*/ 	.short	0x0008
        /*0044*/ 	.byte	0x00, 0xf5, 0x21, 0x00


	//----- nvinfo : EIATTR_KPARAM_INFO
	.align		4
.L_35:
        /*0048*/ 	.byte	0x04, 0x17
        /*004a*/ 	.short	(.L_37 - .L_36)
.L_36:
        /*004c*/ 	.word	0x00000000
        /*0050*/ 	.short	0x0000
        /*0052*/ 	.short	0x0000
        /*0054*/ 	.byte	0x00, 0xf5, 0x21, 0x00


	//----- nvinfo : EIATTR_SPARSE_MMA_MASK
	.align		4
.L_37:
        /*0058*/ 	.byte	0x03, 0x50
        /*005a*/ 	.short	0x0000


	//----- nvinfo : EIATTR_MAXREG_COUNT
	.align		4
        /*005c*/ 	.byte	0x03, 0x1b
        /*005e*/ 	.short	0x00ff


	//----- nvinfo : EIATTR_MERCURY_ISA_VERSION
	.align		4
        /*0060*/ 	.byte	0x03, 0x5f
        /*0062*/ 	.short	0x0101


	//----- nvinfo : EIATTR_INT_WARP_WIDE_INSTR_OFFSETS
	.align		4
        /*0064*/ 	.byte	0x04, 0x31
        /*0066*/ 	.short	(.L_39 - .L_38)


	//   ....[0]....
.L_38:
        /*0068*/ 	.word	0x00000670


	//   ....[1]....
        /*006c*/ 	.word	0x00000690


	//----- nvinfo : EIATTR_VRC_CTA_INIT_COUNT
	.align		4
.L_39:
        /*0070*/ 	.byte	0x02, 0x4a
	.zero		1
	.zero		1


	//----- nvinfo : EIATTR_EXIT_INSTR_OFFSETS
	.align		4
        /*0074*/ 	.byte	0x04, 0x1c
        /*0076*/ 	.short	(.L_41 - .L_40)


	//   ....[0]....
.L_40:
        /*0078*/ 	.word	0x00000070


	//   ....[1]....
        /*007c*/ 	.word	0x000000e0


	//   ....[2]....
        /*0080*/ 	.word	0x00000730


	//----- nvinfo : EIATTR_CRS_STACK_SIZE
	.align		4
.L_41:
        /*0084*/ 	.byte	0x04, 0x1e
        /*0086*/ 	.short	(.L_43 - .L_42)
.L_42:
        /*0088*/ 	.word	0x00000000


	//----- nvinfo : EIATTR_CBANK_PARAM_SIZE
	.align		4
.L_43:
        /*008c*/ 	.byte	0x03, 0x19
        /*008e*/ 	.short	0x0020


	//----- nvinfo : EIATTR_PARAM_CBANK
	.align		4
        /*0090*/ 	.byte	0x04, 0x0a
        /*0092*/ 	.short	(.L_45 - .L_44)
	.align		4
.L_44:
        /*0094*/ 	.word	index@(.nv.constant0._Z27Find_Triangle_InterpolationPiS_iiS_)
        /*0098*/ 	.short	0x0380
        /*009a*/ 	.short	0x0020


	//----- nvinfo : EIATTR_SW_WAR
	.align		4
.L_45:
        /*009c*/ 	.byte	0x04, 0x36
        /*009e*/ 	.short	(.L_47 - .L_46)
.L_46:
        /*00a0*/ 	.word	0x00000008
.L_47:


//--------------------- .nv.info._Z18Find_Triangle_JumpPiS_iiS_ --------------------------
	.section	.nv.info._Z18Find_Triangle_JumpPiS_iiS_,"",@"SHT_CUDA_INFO"
	.sectionflags	@""
	.align	4


	//----- nvinfo : EIATTR_CUDA_API_VERSION
	.align		4
        /*0000*/ 	.byte	0x04, 0x37
        /*0002*/ 	.short	(.L_49 - .L_48)
.L_48:
        /*0004*/ 	.word	0x00000082


	//----- nvinfo : EIATTR_KPARAM_INFO
	.align		4
.L_49:
        /*0008*/ 	.byte	0x04, 0x17
        /*000a*/ 	.short	(.L_51 - .L_50)
.L_50:
        /*000c*/ 	.word	0x00000000
        /*0010*/ 	.short	0x0004
        /*0012*/ 	.short	0x0018
        /*0014*/ 	.byte	0x00, 0xf5, 0x21, 0x00


	//----- nvinfo : EIATTR_KPARAM_INFO
	.align		4
.L_51:
        /*0018*/ 	.byte	0x04, 0x17
        /*001a*/ 	.short	(.L_53 - .L_52)
.L_52:
        /*001c*/ 	.word	0x00000000
        /*0020*/ 	.short	0x0003
        /*0022*/ 	.short	0x0014
        /*0024*/ 	.byte	0x00, 0xf0, 0x11, 0x00


	//----- nvinfo : EIATTR_KPARAM_INFO
	.align		4
.L_53:
        /*0028*/ 	.byte	0x04, 0x17
        /*002a*/ 	.short	(.L_55 - .L_54)
.L_54:
        /*002c*/ 	.word	0x00000000
        /*0030*/ 	.short	0x0002
        /*0032*/ 	.short	0x0010
        /*0034*/ 	.byte	0x00, 0xf0, 0x11, 0x00


	//----- nvinfo : EIATTR_KPARAM_INFO
	.align		4
.L_55:
        /*0038*/ 	.byte	0x04, 0x17
        /*003a*/ 	.short	(.L_57 - .L_56)
.L_56:
        /*003c*/ 	.word	0x00000000
        /*0040*/ 	.short	0x0001
        /*0042*/ 	.short	0x0008
        /*0044*/ 	.byte	0x00, 0xf5, 0x21, 0x00


	//----- nvinfo : EIATTR_KPARAM_INFO
	.align		4
.L_57:
        /*0048*/ 	.byte	0x04, 0x17
        /*004a*/ 	.short	(.L_59 - .L_58)
.L_58:
        /*004c*/ 	.word	0x00000000
        /*0050*/ 	.short	0x0000
        /*0052*/ 	.short	0x0000
        /*0054*/ 	.byte	0x00, 0xf5, 0x21, 0x00


	//----- nvinfo : EIATTR_SPARSE_MMA_MASK
	.align		4
.L_59:
        /*0058*/ 	.byte	0x03, 0x50
        /*005a*/ 	.short	0x0000


	//----- nvinfo : EIATTR_MAXREG_COUNT
	.align		4
        /*005c*/ 	.byte	0x03, 0x1b
        /*005e*/ 	.short	0x00ff


	//----- nvinfo : EIATTR_MERCURY_ISA_VERSION
	.align		4
        /*0060*/ 	.byte	0x03, 0x5f
        /*0062*/ 	.short	0x0101


	//----- nvinfo : EIATTR_INT_WARP_WIDE_INSTR_OFFSETS
	.align		4
        /*0064*/ 	.byte	0x04, 0x31
        /*0066*/ 	.short	(.L_61 - .L_60)


	//   ....[0]....
.L_60:
        /*0068*/ 	.word	0x000006b0


	//   ....[1]....
        /*006c*/ 	.word	0x000006d0


	//----- nvinfo : EIATTR_VRC_CTA_INIT_COUNT
	.align		4
.L_61:
        /*0070*/ 	.byte	0x02, 0x4a
	.zero		1
	.zero		1


	//----- nvinfo : EIATTR_EXIT_INSTR_OFFSETS
	.align		4
        /*0074*/ 	.byte	0x04, 0x1c
        /*0076*/ 	.short	(.L_63 - .L_62)


	//   ....[0]....
.L_62:
        /*0078*/ 	.word	0x00000070


	//   ....[1]....
        /*007c*/ 	.word	0x000000e0


	//   ....[2]....
        /*0080*/ 	.word	0x00000770


	//----- nvinfo : EIATTR_CRS_STACK_SIZE
	.align		4
.L_63:
        /*0084*/ 	.byte	0x04, 0x1e
        /*0086*/ 	.short	(.L_65 - .L_64)
.L_64:
        /*0088*/ 	.word	0x00000000


	//----- nvinfo : EIATTR_CBANK_PARAM_SIZE
	.align		4
.L_65:
        /*008c*/ 	.byte	0x03, 0x19
        /*008e*/ 	.short	0x0020


	//----- nvinfo : EIATTR_PARAM_CBANK
	.align		4
        /*0090*/ 	.byte	0x04, 0x0a
        /*0092*/ 	.short	(.L_67 - .L_66)
	.align		4
.L_66:
        /*0094*/ 	.word	index@(.nv.constant0._Z18Find_Triangle_JumpPiS_iiS_)
        /*0098*/ 	.short	0x0380
        /*009a*/ 	.short	0x0020


	//----- nvinfo : EIATTR_SW_WAR
	.align		4
.L_67:
        /*009c*/ 	.byte	0x04, 0x36
        /*009e*/ 	.short	(.L_69 - .L_68)
.L_68:
        /*00a0*/ 	.word	0x00000008
.L_69:


//--------------------- .nv.info._Z20Find_Triangle_BinaryPiS_iiS_ --------------------------
	.section	.nv.info._Z20Find_Triangle_BinaryPiS_iiS_,"",@"SHT_CUDA_INFO"
	.sectionflags	@""
	.align	4


	//----- nvinfo : EIATTR_CUDA_API_VERSION
	.align		4
        /*0000*/ 	.byte	0x04, 0x37
        /*0002*/ 	.short	(.L_71 - .L_70)
.L_70:
        /*0004*/ 	.word	0x00000082


	//----- nvinfo : EIATTR_KPARAM_INFO
	.align		4
.L_71:
        /*0008*/ 	.byte	0x04, 0x17
        /*000a*/ 	.short	(.L_73 - .L_72)
.L_72:
        /*000c*/ 	.word	0x00000000
        /*0010*/ 	.short	0x0004
        /*0012*/ 	.short	0x0018
        /*0014*/ 	.byte	0x00, 0xf5, 0x21, 0x00


	//----- nvinfo : EIATTR_KPARAM_INFO
	.align		4
.L_73:
        /*0018*/ 	.byte	0x04, 0x17
        /*001a*/ 	.short	(.L_75 - .L_74)
.L_74:
        /*001c*/ 	.word	0x00000000
        /*0020*/ 	.short	0x0003
        /*0022*/ 	.short	0x0014
        /*0024*/ 	.byte	0x00, 0xf0, 0x11, 0x00


	//----- nvinfo : EIATTR_KPARAM_INFO
	.align		4
.L_75:
        /*0028*/ 	.byte	0x04, 0x17
        /*002a*/ 	.short	(.L_77 - .L_76)
.L_76:
        /*002c*/ 	.word	0x00000000
        /*0030*/ 	.short	0x0002
        /*0032*/ 	.short	0x0010
        /*0034*/ 	.byte	0x00, 0xf0, 0x11, 0x00


	//----- nvinfo : EIATTR_KPARAM_INFO
	.align		4
.L_77:
        /*0038*/ 	.byte	0x04, 0x17
        /*003a*/ 	.short	(.L_79 - .L_78)
.L_78:
        /*003c*/ 	.word	0x00000000
        /*0040*/ 	.short	0x0001
        /*0042*/ 	.short	0x0008
        /*0044*/ 	.byte	0x00, 0xf5, 0x21, 0x00


	//----- nvinfo : EIATTR_KPARAM_INFO
	.align		4
.L_79:
        /*0048*/ 	.byte	0x04, 0x17
        /*004a*/ 	.short	(.L_81 - .L_80)
.L_80:
        /*004c*/ 	.word	0x00000000
        /*0050*/ 	.short	0x0000
        /*0052*/ 	.short	0x0000
        /*0054*/ 	.byte	0x00, 0xf5, 0x21, 0x00


	//----- nvinfo : EIATTR_SPARSE_MMA_MASK
	.align		4
.L_81:
        /*0058*/ 	.byte	0x03, 0x50
        /*005a*/ 	.short	0x0000


	//----- nvinfo : EIATTR_MAXREG_COUNT
	.align		4
        /*005c*/ 	.byte	0x03, 0x1b
        /*005e*/ 	.short	0x00ff


	//----- nvinfo : EIATTR_MERCURY_ISA_VERSION
	.align		4
        /*0060*/ 	.byte	0x03, 0x5f
        /*0062*/ 	.short	0x0101


	//----- nvinfo : EIATTR_INT_WARP_WIDE_INSTR_OFFSETS
	.align		4
        /*0064*/ 	.byte	0x04, 0x31
        /*0066*/ 	.short	(.L_83 - .L_82)


	//   ....[0]....
.L_82:
        /*0068*/ 	.word	0x000005e0


	//   ....[1]....
        /*006c*/ 	.word	0x00000600


	//----- nvinfo : EIATTR_VRC_CTA_INIT_COUNT
	.align		4
.L_83:
        /*0070*/ 	.byte	0x02, 0x4a
	.zero		1
	.zero		1


	//----- nvinfo : EIATTR_EXIT_INSTR_OFFSETS
	.align		4
        /*0074*/ 	.byte	0x04, 0x1c
        /*0076*/ 	.short	(.L_85 - .L_84)


	//   ....[0]....
.L_84:
        /*0078*/ 	.word	0x00000070


	//   ....[1]....
        /*007c*/ 	.word	0x000000e0


	//   ....[2]....
        /*0080*/ 	.word	0x000006a0


	//----- nvinfo : EIATTR_CRS_STACK_SIZE
	.align		4
.L_85:
        /*0084*/ 	.byte	0x04, 0x1e
        /*0086*/ 	.short	(.L_87 - .L_86)
.L_86:
        /*0088*/ 	.word	0x00000000


	//----- nvinfo : EIATTR_CBANK_PARAM_SIZE
	.align		4
.L_87:
        /*008c*/ 	.byte	0x03, 0x19
        /*008e*/ 	.short	0x0020


	//----- nvinfo : EIATTR_PARAM_CBANK
	.align		4
        /*0090*/ 	.byte	0x04, 0x0a
        /*0092*/ 	.short	(.L_89 - .L_88)
	.align		4
.L_88:
        /*0094*/ 	.word	index@(.nv.constant0._Z20Find_Triangle_BinaryPiS_iiS_)
        /*0098*/ 	.short	0x0380
        /*009a*/ 	.short	0x0020


	//----- nvinfo : EIATTR_SW_WAR
	.align		4
.L_89:
        /*009c*/ 	.byte	0x04, 0x36
        /*009e*/ 	.short	(.L_91 - .L_90)
.L_90:
        /*00a0*/ 	.word	0x00000008
.L_91:


//--------------------- .nv.info._Z24Find_Triangle_TwoPointerPiS_iiS_ --------------------------
	.section	.nv.info._Z24Find_Triangle_TwoPointerPiS_iiS_,"",@"SHT_CUDA_INFO"
	.sectionflags	@""
	.align	4


	//----- nvinfo : EIATTR_CUDA_API_VERSION
	.align		4
        /*0000*/ 	.byte	0x04, 0x37
        /*0002*/ 	.short	(.L_93 - .L_92)
.L_92:
        /*0004*/ 	.word	0x00000082


	//----- nvinfo : EIATTR_KPARAM_INFO
	.align		4
.L_93:
        /*0008*/ 	.byte	0x04, 0x17
        /*000a*/ 	.short	(.L_95 - .L_94)
.L_94:
        /*000c*/ 	.word	0x00000000
        /*0010*/ 	.short	0x0004
        /*0012*/ 	.short	0x0018
        /*0014*/ 	.byte	0x00, 0xf5, 0x21, 0x00


	//----- nvinfo : EIATTR_KPARAM_INFO
	.align		4
.L_95:
        /*0018*/ 	.byte	0x04, 0x17
        /*001a*/ 	.short	(.L_97 - .L_96)
.L_96:
        /*001c*/ 	.word	0x00000000
        /*0020*/ 	.short	0x0003
        /*0022*/ 	.short	0x0014
        /*0024*/ 	.byte	0x00, 0xf0, 0x11, 0x00


	//----- nvinfo : EIATTR_KPARAM_INFO
	.align		4
.L_97:
        /*0028*/ 	.byte	0x04, 0x17
        /*002a*/ 	.short	(.L_99 - .L_98)
.L_98:
        /*002c*/ 	.word	0x00000000
        /*0030*/ 	.short	0x0002
        /*0032*/ 	.short	0x0010
        /*0034*/ 	.byte	0x00, 0xf0, 0x11, 0x00


	//----- nvinfo : EIATTR_KPARAM_INFO
	.align		4
.L_99:
        /*0038*/ 	.byte	0x04, 0x17
        /*003a*/ 	.short	(.L_101 - .L_100)
.L_100:
        /*003c*/ 	.word	0x00000000
        /*0040*/ 	.short	0x0001
        /*0042*/ 	.short	0x0008
        /*0044*/ 	.byte	0x00, 0xf5, 0x21, 0x00


	//----- nvinfo : EIATTR_KPARAM_INFO
	.align		4
.L_101:
        /*0048*/ 	.byte	0x04, 0x17
        /*004a*/ 	.short	(.L_103 - .L_102)
.L_102:
        /*004c*/ 	.word	0x00000000
        /*0050*/ 	.short	0x0000
        /*0052*/ 	.short	0x0000
        /*0054*/ 	.byte	0x00, 0xf5, 0x21, 0x00


	//----- nvinfo : EIATTR_SPARSE_MMA_MASK
	.align		4
.L_103:
        /*0058*/ 	.byte	0x03, 0x50
        /*005a*/ 	.short	0x0000


	//----- nvinfo : EIATTR_MAXREG_COUNT
	.align		4
        /*005c*/ 	.byte	0x03, 0x1b
        /*005e*/ 	.short	0x00ff


	//----- nvinfo : EIATTR_MERCURY_ISA_VERSION
	.align		4
        /*0060*/ 	.byte	0x03, 0x5f
        /*0062*/ 	.short	0x0101


	//----- nvinfo : EIATTR_INT_WARP_WIDE_INSTR_OFFSETS
	.align		4
        /*0064*/ 	.byte	0x04, 0x31
        /*0066*/ 	.short	(.L_105 - .L_104)


	//   ....[0]....
.L_104:
        /*0068*/ 	.word	0x000003f0


	//   ....[1]....
        /*006c*/ 	.word	0x00000410


	//----- nvinfo : EIATTR_VRC_CTA_INIT_COUNT
	.align		4
.L_105:
        /*0070*/ 	.byte	0x02, 0x4a
	.zero		1
	.zero		1


	//----- nvinfo : EIATTR_EXIT_INSTR_OFFSETS
	.align		4
        /*0074*/ 	.byte	0x04, 0x1c
        /*0076*/ 	.short	(.L_107 - .L_106)


	//   ....[0]....
.L_106:
        /*0078*/ 	.word	0x00000070


	//   ....[1]....
        /*007c*/ 	.word	0x000000e0


	//   ....[2]....
        /*0080*/ 	.word	0x000004b0


	//----- nvinfo : EIATTR_CRS_STACK_SIZE
	.align		4
.L_107:
        /*0084*/ 	.byte	0x04, 0x1e
        /*0086*/ 	.short	(.L_109 - .L_108)
.L_108:
        /*0088*/ 	.word	0x00000000


	//----- nvinfo : EIATTR_CBANK_PARAM_SIZE
	.align		4
.L_109:
        /*008c*/ 	.byte	0x03, 0x19
        /*008e*/ 	.short	0x0020


	//----- nvinfo : EIATTR_PARAM_CBANK
	.align		4
        /*0090*/ 	.byte	0x04, 0x0a
        /*0092*/ 	.short	(.L_111 - .L_110)
	.align		4
.L_110:
        /*0094*/ 	.word	index@(.nv.constant0._Z24Find_Triangle_TwoPointerPiS_iiS_)
        /*0098*/ 	.short	0x0380
        /*009a*/ 	.short	0x0020


	//----- nvinfo : EIATTR_SW_WAR
	.align		4
.L_111:
        /*009c*/ 	.byte	0x04, 0x36
        /*009e*/ 	.short	(.L_113 - .L_112)
.L_112:
        /*00a0*/ 	.word	0x00000008
.L_113:


//--------------------- .nv.callgraph             --------------------------
	.section	.nv.callgraph,"",@"SHT_CUDA_CALLGRAPH"
	.align	4
	.sectionentsize	8
	.align		4
        /*0000*/ 	.word	0x00000000
	.align		4
        /*0004*/ 	.word	0xffffffff
	.align		4
        /*0008*/ 	.word	0x00000000
	.align		4
        /*000c*/ 	.word	0xfffffffe
	.align		4
        /*0010*/ 	.word	0x00000000
	.align		4
        /*0014*/ 	.word	0xfffffffd
	.align		4
        /*0018*/ 	.word	0x00000000
	.align		4
        /*001c*/ 	.word	0xfffffffc


//--------------------- .text._Z27Find_Triangle_InterpolationPiS_iiS_ --------------------------
	.section	.text._Z27Find_Triangle_InterpolationPiS_iiS_,"ax",@progbits
	.align	128
        .global         _Z27Find_Triangle_InterpolationPiS_iiS_
        .type           _Z27Find_Triangle_InterpolationPiS_iiS_,@function
        .size           _Z27Find_Triangle_InterpolationPiS_iiS_,(.L_x_56 - _Z27Find_Triangle_InterpolationPiS_iiS_)
        .other          _Z27Find_Triangle_InterpolationPiS_iiS_,@"STO_CUDA_ENTRY STV_DEFAULT"
_Z27Find_Triangle_InterpolationPiS_iiS_:
.text._Z27Find_Triangle_InterpolationPiS_iiS_:
[----:B------:R-:W-:Y:S01]  /*0000*/  LDC R1, c[0x0][0x37c] ;  /* 0x0000df00ff017b82 */ /* 0x000fe20000000800 */
[----:B------:R-:W0:Y:S07]  /*0010*/  S2R R0, SR_TID.X ;  /* 0x0000000000007919 */ /* 0x000e2e0000002100 */
[----:B------:R-:W0:Y:S01]  /*0020*/  S2UR UR4, SR_CTAID.X ;  /* 0x00000000000479c3 */ /* 0x000e220000002500 */
[----:B------:R-:W1:Y:S07]  /*0030*/  LDCU UR5, c[0x0][0x390] ;  /* 0x00007200ff0577ac */ /* 0x000e6e0008000800 */
[----:B------:R-:W0:Y:S02]  /*0040*/  LDC R3, c[0x0][0x360] ;  /* 0x0000d800ff037b82 */ /* 0x000e240000000800 */
[----:B0-----:R-:W-:-:S05]  /*0050*/  IMAD R0, R3, UR4, R0 ;  /* 0x0000000403007c24 */ /* 0x001fca000f8e0200 */
[----:B-1----:R-:W-:-:S13]  /*0060*/  ISETP.GT.AND P0, PT, R0, UR5, PT ;  /* 0x0000000500007c0c */ /* 0x002fda000bf04270 */
[----:B------:R-:W-:Y:S05]  /*0070*/  @P0 EXIT ;  /* 0x000000000000094d */ /* 0x000fea0003800000 */
[----:B------:R-:W0:Y:S01]  /*0080*/  LDC.64 R6, c[0x0][0x388] ;  /* 0x0000e200ff067b82 */ /* 0x000e220000000a00 */
[----:B------:R-:W1:Y:S01]  /*0090*/  LDCU.64 UR6, c[0x0][0x358] ;  /* 0x00006b00ff0677ac */ /* 0x000e620008000a00 */
[----:B0-----:R-:W-:-:S05]  /*00a0*/  IMAD.WIDE R6, R0, 0x4, R6 ;  /* 0x0000000400067825 */ /* 0x001fca00078e0206 */
[----:B-1----:R-:W2:Y:S04]  /*00b0*/  LDG.E R10, desc[UR6][R6.64] ;  /* 0x00000006060a7981 */ /* 0x002ea8000c1e1900 */
[----:B------:R-:W2:Y:S02]  /*00c0*/  LDG.E R11, desc[UR6][R6.64+0x4] ;  /* 0x00000406060b7981 */ /* 0x000ea4000c1e1900 */
[----:B--2---:R-:W-:-:S13]  /*00d0*/  ISETP.GE.AND P0, PT, R10, R11, PT ;  /* 0x0000000b0a00720c */ /* 0x004fda0003f06270 */
[----:B------:R-:W-:Y:S05]  /*00e0*/  @P0 EXIT ;  /* 0x000000000000094d */ /* 0x000fea0003800000 */
.L_x_9:
[----:B0-----:R-:W0:Y:S02]  /*00f0*/  LDC.64 R2, c[0x0][0x380] ;  /* 0x0000e000ff027b82 */ /* 0x001e240000000a00 */
[----:B0-----:R-:W-:-:S05]  /*0100*/  IMAD.WIDE R2, R10, 0x4, R2 ;  /* 0x000000040a027825 */ /* 0x001fca00078e0202 */
[----:B------:R-:W2:Y:S01]  /*0110*/  LDG.E R5, desc[UR6][R2.64] ;  /* 0x0000000602057981 */ /* 0x000ea2000c1e1900 */
[----:B------:R-:W-:Y:S01]  /*0120*/  BSSY.RECONVERGENT B0, `(.L_x_0) ;  /* 0x000005d000007945 */ /* 0x000fe20003800200 */
[----:B--2---:R-:W-:-:S13]  /*0130*/  ISETP.GE.AND P0, PT, R0, R5, PT ;  /* 0x000000050000720c */ /* 0x004fda0003f06270 */
[----:B------:R-:W-:Y:S05]  /*0140*/  @P0 BRA `(.L_x_1) ;  /* 0x0000000400680947 */ /* 0x000fea0003800000 */
[----:B------:R-:W2:Y:S01]  /*0150*/  LDG.E R16, desc[UR6][R6.64] ;  /* 0x0000000606107981 */ /* 0x000ea2000c1e1900 */
[----:B------:R-:W0:Y:S01]  /*0160*/  LDC.64 R2, c[0x0][0x388] ;  /* 0x0000e200ff027b82 */ /* 0x000e220000000a00 */
[----:B------:R-:W-:Y:S01]  /*0170*/  BSSY.RECONVERGENT B1, `(.L_x_2) ;  /* 0x000004e000017945 */ /* 0x000fe20003800200 */
[----:B------:R-:W-:Y:S02]  /*0180*/  IMAD.MOV.U32 R12, RZ, RZ, RZ ;  /* 0x000000ffff0c7224 */ /* 0x000fe400078e00ff */
[----:B0-----:R-:W-:Y:S01]  /*0190*/  IMAD.WIDE R2, R5, 0x4, R2 ;  /* 0x0000000405027825 */ /* 0x001fe200078e0202 */
[----:B--2---:R-:W-:-:S13]  /*01a0*/  ISETP.GE.AND P0, PT, R16, R11, PT ;  /* 0x0000000b1000720c */ /* 0x004fda0003f06270 */
[----:B------:R-:W-:Y:S05]  /*01b0*/  @P0 BRA `(.L_x_3) ;  /* 0x0000000400240947 */ /* 0x000fea0003800000 */
[----:B------:R-:W2:Y:S04]  /*01c0*/  LDG.E R13, desc[UR6][R2.64+0x4] ;  /* 0x00000406020d7981 */ /* 0x000ea8000c1e1900 */
[----:B------:R0:W5:Y:S01]  /*01d0*/  LDG.E R14, desc[UR6][R2.64] ;  /* 0x00000006020e7981 */ /* 0x000162000c1e1900 */
[----:B------:R-:W-:Y:S01]  /*01e0*/  IMAD.MOV.U32 R12, RZ, RZ, RZ ;  /* 0x000000ffff0c7224 */ /* 0x000fe200078e00ff */
[----:B0-2---:R-:W-:-:S07]  /*01f0*/  IADD3 R15, PT, PT, R13, -0x1, RZ ;  /* 0xffffffff0d0f7810 */ /* 0x005fce0007ffe0ff */
.L_x_8:
[----:B-----5:R-:W-:Y:S01]  /*0200*/  ISETP.GE.AND P0, PT, R14, R13, PT ;  /* 0x0000000d0e00720c */ /* 0x020fe20003f06270 */
[----:B------:R-:W-:-:S12]  /*0210*/  BSSY.RECONVERGENT B2, `(.L_x_4) ;  /* 0x0000040000027945 */ /* 0x000fd80003800200 */
[----:B------:R-:W-:Y:S05]  /*0220*/  @P0 BRA `(.L_x_5) ;  /* 0x0000000000f80947 */ /* 0x000fea0003800000 */
[----:B------:R-:W0:Y:S08]  /*0230*/  LDC.64 R2, c[0x0][0x380] ;  /* 0x0000e000ff027b82 */ /* 0x000e300000000a00 */
[----:B------:R-:W1:Y:S01]  /*0240*/  LDC.64 R4, c[0x0][0x380] ;  /* 0x0000e000ff047b82 */ /* 0x000e620000000a00 */
[----:B0-----:R-:W-:-:S05]  /*0250*/  IMAD.WIDE R2, R16, 0x4, R2 ;  /* 0x0000000410027825 */ /* 0x001fca00078e0202 */
[----:B------:R0:W5:Y:S01]  /*0260*/  LDG.E R17, desc[UR6][R2.64] ;  /* 0x0000000602117981 */ /* 0x000162000c1e1900 */
[----:B------:R-:W-:Y:S02]  /*0270*/  IMAD.MOV.U32 R19, RZ, RZ, R15 ;  /* 0x000000ffff137224 */ /* 0x000fe400078e000f */
[----:B-1----:R-:W-:-:S07]  /*0280*/  IMAD.MOV.U32 R18, RZ, RZ, R14 ;  /* 0x000000ffff127224 */ /* 0x002fce00078e000e */
.L_x_7:
[----:B0-----:R-:W-:-:S05]  /*0290*/  IMAD.WIDE R2, R18, 0x4, R4 ;  /* 0x0000000412027825 */ /* 0x001fca00078e0204 */
[----:B------:R-:W2:Y:S02]  /*02a0*/  LDG.E R22, desc[UR6][R2.64] ;  /* 0x0000000602167981 */ /* 0x000ea4000c1e1900 */
[----:B--2--5:R-:W-:-:S13]  /*02b0*/  ISETP.GE.AND P0, PT, R17, R22, PT ;  /* 0x000000161100720c */ /* 0x024fda0003f06270 */
[----:B------:R-:W-:Y:S05]  /*02c0*/  @!P0 BRA `(.L_x_5) ;  /* 0x0000000000d08947 */ /* 0x000fea0003800000 */
[----:B------:R-:W-:-:S06]  /*02d0*/  IMAD.WIDE R8, R19, 0x4, R4 ;  /* 0x0000000413087825 */ /* 0x000fcc00078e0204 */
[----:B------:R-:W2:Y:S02]  /*02e0*/  LDG.E R8, desc[UR6][R8.64] ;  /* 0x0000000608087981 */ /* 0x000ea4000c1e1900 */
[----:B--2---:R-:W-:-:S13]  /*02f0*/  ISETP.GT.AND P0, PT, R17, R8, PT ;  /* 0x000000081100720c */ /* 0x004fda0003f04270 */
[----:B------:R-:W-:Y:S05]  /*0300*/  @P0 BRA `(.L_x_5) ;  /* 0x0000000000c00947 */ /* 0x000fea0003800000 */
[----:B------:R-:W-:-:S13]  /*0310*/  ISETP.NE.AND P0, PT, R19, R18, PT ;  /* 0x000000121300720c */ /* 0x000fda0003f05270 */
[----:B------:R-:W-:Y:S05]  /*0320*/  @!P0 BRA `(.L_x_6) ;  /* 0x0000000000a88947 */ /* 0x000fea0003800000 */
[----:B------:R-:W-:Y:S02]  /*0330*/  IADD3 R20, PT, PT, -R22, R8, RZ ;  /* 0x0000000816147210 */ /* 0x000fe40007ffe1ff */
[----:B------:R-:W-:Y:S02]  /*0340*/  IADD3 R23, PT, PT, R17, -R22, RZ ;  /* 0x8000001611177210 */ /* 0x000fe40007ffe0ff */
[----:B------:R-:W-:-:S04]  /*0350*/  IABS R21, R20 ;  /* 0x0000001400157213 */ /* 0x000fc80000000000 */
[----:B------:R-:W0:Y:S08]  /*0360*/  I2F.RP R24, R21 ;  /* 0x0000001500187306 */ /* 0x000e300000209400 */
[----:B0-----:R-:W0:Y:S02]  /*0370*/  MUFU.RCP R24, R24 ;  /* 0x0000001800187308 */ /* 0x001e240000001000 */
[----:B0-----:R-:W-:-:S06]  /*0380*/  VIADD R9, R24, 0xffffffe ;  /* 0x0ffffffe18097836 */ /* 0x001fcc0000000000 */
[----:B------:R-:W0:Y:S02]  /*0390*/  F2I.FTZ.U32.TRUNC.NTZ R9, R9 ;  /* 0x0000000900097305 */ /* 0x000e24000021f000 */
[----:B0-----:R-:W-:-:S04]  /*03a0*/  IMAD.MOV R8, RZ, RZ, -R9 ;  /* 0x000000ffff087224 */ /* 0x001fc800078e0a09 */
[----:B------:R-:W-:Y:S02]  /*03b0*/  IMAD.MOV.U32 R22, RZ, RZ, R8 ;  /* 0x000000ffff167224 */ /* 0x000fe400078e0008 */
[----:B------:R-:W-:Y:S02]  /*03c0*/  IMAD.IADD R8, R19, 0x1, -R18 ;  /* 0x0000000113087824 */ /* 0x000fe400078e0a12 */
[----:B------:R-:W-:Y:S01]  /*03d0*/  IMAD R25, R22, R21, RZ ;  /* 0x0000001516197224 */ /* 0x000fe200078e02ff */
[----:B------:R-:W-:Y:S01]  /*03e0*/  IABS R22, R20 ;  /* 0x0000001400167213 */ /* 0x000fe20000000000 */
[----:B------:R-:W-:Y:S02]  /*03f0*/  IMAD R23, R23, R8, RZ ;  /* 0x0000000817177224 */ /* 0x000fe400078e02ff */
[----:B------:R-:W-:Y:S02]  /*0400*/  HFMA2 R8, -RZ, RZ, 0, 0 ;  /* 0x00000000ff087431 */ /* 0x000fe400000001ff */
[----:B------:R-:W-:-:S03]  /*0410*/  IMAD.MOV R22, RZ, RZ, -R22 ;  /* 0x000000ffff167224 */ /* 0x000fc600078e0a16 */
[----:B------:R-:W-:Y:S01]  /*0420*/  IMAD.HI.U32 R8, R9, R25, R8 ;  /* 0x0000001909087227 */ /* 0x000fe200078e0008 */
[----:B------:R-:W-:Y:S02]  /*0430*/  IABS R9, R23 ;  /* 0x0000001700097213 */ /* 0x000fe40000000000 */
[----:B------:R-:W-:-:S03]  /*0440*/  LOP3.LUT R23, R23, R20, RZ, 0x3c, !PT ;  /* 0x0000001417177212 */ /* 0x000fc600078e3cff */
[----:B------:R-:W-:Y:S01]  /*0450*/  IMAD.HI.U32 R8, R8, R9, RZ ;  /* 0x0000000908087227 */ /* 0x000fe200078e00ff */
[----:B------:R-:W-:-:S03]  /*0460*/  ISETP.GE.AND P1, PT, R23, RZ, PT ;  /* 0x000000ff1700720c */ /* 0x000fc60003f26270 */
[----:B------:R-:W-:-:S05]  /*0470*/  IMAD R22, R8, R22, R9 ;  /* 0x0000001608167224 */ /* 0x000fca00078e0209 */
[----:B------:R-:W-:-:S13]  /*0480*/  ISETP.GT.U32.AND P2, PT, R21, R22, PT ;  /* 0x000000161500720c */ /* 0x000fda0003f44070 */
[----:B------:R-:W-:Y:S01]  /*0490*/  @!P2 IMAD.IADD R22, R22, 0x1, -R21 ;  /* 0x000000011616a824 */ /* 0x000fe200078e0a15 */
[----:B------:R-:W-:Y:S02]  /*04a0*/  @!P2 IADD3 R8, PT, PT, R8, 0x1, RZ ;  /* 0x000000010808a810 */ /* 0x000fe40007ffe0ff */
[----:B------:R-:W-:Y:S02]  /*04b0*/  ISETP.NE.AND P2, PT, R20, RZ, PT ;  /* 0x000000ff1400720c */ /* 0x000fe40003f45270 */
[----:B------:R-:W-:-:S13]  /*04c0*/  ISETP.GE.U32.AND P0, PT, R22, R21, PT ;  /* 0x000000151600720c */ /* 0x000fda0003f06070 */
[----:B------:R-:W-:-:S04]  /*04d0*/  @P0 VIADD R8, R8, 0x1 ;  /* 0x0000000108080836 */ /* 0x000fc80000000000 */
[----:B------:R-:W-:Y:S01]  /*04e0*/  @!P1 IMAD.MOV R8, RZ, RZ, -R8 ;  /* 0x000000ffff089224 */ /* 0x000fe200078e0a08 */
[----:B------:R-:W-:-:S05]  /*04f0*/  @!P2 LOP3.LUT R8, RZ, R20, RZ, 0x33, !PT ;  /* 0x00000014ff08a212 */ /* 0x000fca00078e33ff */
[----:B------:R-:W-:-:S06]  /*0500*/  IMAD.WIDE R2, R8, 0x4, R2 ;  /* 0x0000000408027825 */ /* 0x000fcc00078e0202 */
[----:B------:R-:W2:Y:S01]  /*0510*/  LDG.E R2, desc[UR6][R2.64] ;  /* 0x0000000602027981 */ /* 0x000ea2000c1e1900 */
[----:B------:R-:W-:Y:S02]  /*0520*/  IADD3 R8, PT, PT, R8, R18, RZ ;  /* 0x0000001208087210 */ /* 0x000fe40007ffe0ff */
[CC--:B--2---:R-:W-:Y:S02]  /*0530*/  ISETP.GE.AND P1, PT, R2.reuse, R17.reuse, PT ;  /* 0x000000110200720c */ /* 0x0c4fe40003f26270 */
[----:B------:R-:W-:-:S11]  /*0540*/  ISETP.NE.AND P0, PT, R2, R17, PT ;  /* 0x000000110200720c */ /* 0x000fd60003f05270 */
[C---:B------:R-:W-:Y:S02]  /*0550*/  @!P1 VIADD R18, R8.reuse, 0x1 ;  /* 0x0000000108129836 */ /* 0x040fe40000000000 */
[----:B------:R-:W-:Y:S01]  /*0560*/  @P1 VIADD R19, R8, 0xffffffff ;  /* 0xffffffff08131836 */ /* 0x000fe20000000000 */
[----:B------:R-:W-:Y:S01]  /*0570*/  IADD3 R8, PT, PT, R12, 0x1, RZ ;  /* 0x000000010c087810 */ /* 0x000fe20007ffe0ff */
[----:B------:R-:W-:-:S03]  /*0580*/  @P0 IMAD.MOV R8, RZ, RZ, R12 ;  /* 0x000000ffff080224 */ /* 0x000fc600078e020c */
[----:B------:R-:W-:Y:S01]  /*0590*/  ISETP.GT.AND P1, PT, R18, R19, PT ;  /* 0x000000131200720c */ /* 0x000fe20003f24270 */
[----:B------:R-:W-:-:S12]  /*05a0*/  IMAD.MOV.U32 R12, RZ, RZ, R8 ;  /* 0x000000ffff0c7224 */ /* 0x000fd800078e0008 */
[----:B------:R-:W-:Y:S05]  /*05b0*/  @!P1 BRA `(.L_x_7) ;  /* 0xfffffffc00349947 */ /* 0x000fea000383ffff */
[----:B------:R-:W-:Y:S05]  /*05c0*/  BRA `(.L_x_5) ;  /* 0x0000000000107947 */ /* 0x000fea0003800000 */
.L_x_6:
[----:B------:R-:W-:Y:S02]  /*05d0*/  ISETP.NE.AND P0, PT, R17, R22, PT ;  /* 0x000000161100720c */ /* 0x000fe40003f05270 */
[----:B------:R-:W-:-:S11]  /*05e0*/  IADD3 R2, PT, PT, R12, 0x1, RZ ;  /* 0x000000010c027810 */ /* 0x000fd60007ffe0ff */
[----:B------:R-:W-:-:S04]  /*05f0*/  @P0 IMAD.MOV R2, RZ, RZ, R12 ;  /* 0x000000ffff020224 */ /* 0x000fc800078e020c */
[----:B------:R-:W-:-:S07]  /*0600*/  IMAD.MOV.U32 R12, RZ, RZ, R2 ;  /* 0x000000ffff0c7224 */ /* 0x000fce00078e0002 */
.L_x_5:
[----:B------:R-:W-:Y:S05]  /*0610*/  BSYNC.RECONVERGENT B2 ;  /* 0x0000000000027941 */ /* 0x000fea0003800200 */
.L_x_4:
[----:B------:R-:W-:-:S04]  /*0620*/  IADD3 R16, PT, PT, R16, 0x1, RZ ;  /* 0x0000000110107810 */ /* 0x000fc80007ffe0ff */
[----:B------:R-:W-:-:S13]  /*0630*/  ISETP.NE.AND P0, PT, R16, R11, PT ;  /* 0x0000000b1000720c */ /* 0x000fda0003f05270 */
[----:B------:R-:W-:Y:S05]  /*0640*/  @P0 BRA `(.L_x_8) ;  /* 0xfffffff800ec0947 */ /* 0x000fea000383ffff */
.L_x_3:
[----:B------:R-:W-:Y:S05]  /*0650*/  BSYNC.RECONVERGENT B1 ;  /* 0x0000000000017941 */ /* 0x000fea0003800200 */
.L_x_2:
[----:B------:R-:W0:Y:S01]  /*0660*/  S2R R4, SR_LANEID ;  /* 0x0000000000047919 */ /* 0x000e220000000000 */
[----:B------:R-:W1:Y:S08]  /*0670*/  REDUX.SUM UR5, R12 ;  /* 0x000000000c0573c4 */ /* 0x000e70000000c000 */
[----:B------:R-:W2:Y:S01]  /*0680*/  LDC.64 R2, c[0x0][0x398] ;  /* 0x0000e600ff027b82 */ /* 0x000ea20000000a00 */
[----:B------:R-:W-:-:S02]  /*0690*/  VOTEU.ANY UR4, UPT, PT ;  /* 0x0000000000047886 */ /* 0x000fc400038e0100 */
[----:B------:R-:W-:Y:S01]  /*06a0*/  UFLO.U32 UR4, UR4 ;  /* 0x00000004000472bd */ /* 0x000fe200080e0000 */
[----:B-1----:R-:W-:-:S05]  /*06b0*/  IMAD.U32 R5, RZ, RZ, UR5 ;  /* 0x00000005ff057e24 */ /* 0x002fca000f8e00ff */
[----:B0-----:R-:W-:-:S13]  /*06c0*/  ISETP.EQ.U32.AND P0, PT, R4, UR4, PT ;  /* 0x0000000404007c0c */ /* 0x001fda000bf02070 */
[----:B--2---:R0:W-:Y:S04]  /*06d0*/  @P0 REDG.E.ADD.STRONG.GPU desc[UR6][R2.64], R5 ;  /* 0x000000050200098e */ /* 0x0041e8000c12e106 */
[----:B------:R0:W5:Y:S02]  /*06e0*/  LDG.E R11, desc[UR6][R6.64+0x4] ;  /* 0x00000406060b7981 */ /* 0x000164000c1e1900 */
.L_x_1:
[----:B------:R-:W-:Y:S05]  /*06f0*/  BSYNC.RECONVERGENT B0 ;  /* 0x0000000000007941 */ /* 0x000fea0003800200 */
.L_x_0:
[----:B------:R-:W-:-:S04]  /*0700*/  IADD3 R10, PT, PT, R10, 0x1, RZ ;  /* 0x000000010a0a7810 */ /* 0x000fc80007ffe0ff */
[----:B-----5:R-:W-:-:S13]  /*0710*/  ISETP.GE.AND P0, PT, R10, R11, PT ;  /* 0x0000000b0a00720c */ /* 0x020fda0003f06270 */
[----:B------:R-:W-:Y:S05]  /*0720*/  @!P0 BRA `(.L_x_9) ;  /* 0xfffffff800708947 */ /* 0x000fea000383ffff */
[----:B------:R-:W-:Y:S05]  /*0730*/  EXIT ;  /* 0x000000000000794d */ /* 0x000fea0003800000 */
.L_x_10:
[----:B------:R-:W-:-:S00]  /*0740*/  BRA `(.L_x_10) ;  /* 0xfffffffc00fc7947 */ /* 0x000fc0000383ffff */
[----:B------:R-:W-:-:S00]  /*0750*/  NOP ;  /* 0x0000000000007918 */ /* 0x000fc00000000000 */
        /* <DEDUP_REMOVED lines=10> */
.L_x_56:


//--------------------- .text._Z18Find_Triangle_JumpPiS_iiS_ --------------------------
	.section	.text._Z18Find_Triangle_JumpPiS_iiS_,"ax",@progbits
	.align	128
        .global         _Z18Find_Triangle_JumpPiS_iiS_
        .type           _Z18Find_Triangle_JumpPiS_iiS_,@function
        .size           _Z18Find_Triangle_JumpPiS_iiS_,(.L_x_55 - _Z18Find_Triangle_JumpPiS_iiS_)
        .other          _Z18Find_Triangle_JumpPiS_iiS_,@"STO_CUDA_ENTRY STV_DEFAULT"
_Z18Find_Triangle_JumpPiS_iiS_:
.text._Z18Find_Triangle_JumpPiS_iiS_:
[----:B------:R-:W-:Y:S01]  /*0000*/  LDC R1, c[0x0][0x37c] ;  /* 0x0000df00ff017b82 */ /* 0x000fe20000000800 */
[----:B------:R-:W0:Y:S07]  /*0010*/  S2R R4, SR_TID.X ;  /* 0x0000000000047919 */ /* 0x000e2e0000002100 */
[----:B------:R-:W0:Y:S01]  /*0020*/  S2UR UR4, SR_CTAID.X ;  /* 0x00000000000479c3 */ /* 0x000e220000002500 */
[----:B------:R-:W1:Y:S07]  /*0030*/  LDCU UR5, c[0x0][0x390] ;  /* 0x00007200ff0577ac */ /* 0x000e6e0008000800 */
[----:B------:R-:W0:Y:S02]  /*0040*/  LDC R3, c[0x0][0x360] ;  /* 0x0000d800ff037b82 */ /* 0x000e240000000800 */
[----:B0-----:R-:W-:-:S05]  /*0050*/  IMAD R4, R3, UR4, R4 ;  /* 0x0000000403047c24 */ /* 0x001fca000f8e0204 */
[----:B-1----:R-:W-:-:S13]  /*0060*/  ISETP.GE.AND P0, PT, R4, UR5, PT ;  /* 0x0000000504007c0c */ /* 0x002fda000bf06270 */
        /* <DEDUP_REMOVED lines=8> */
.L_x_26:
[----:B01----:R-:W0:Y:S02]  /*00f0*/  LDC.64 R8, c[0x0][0x380] ;  /* 0x0000e000ff087b82 */ /* 0x003e240000000a00 */
[----:B0-----:R-:W-:-:S06]  /*0100*/  IMAD.WIDE R8, R5, 0x4, R8 ;  /* 0x0000000405087825 */ /* 0x001fcc00078e0208 */
[----:B------:R-:W2:Y:S01]  /*0110*/  LDG.E R9, desc[UR6][R8.64] ;  /* 0x0000000608097981 */ /* 0x000ea2000c1e1900 */
[----:B------:R-:W-:Y:S05]  /*0120*/  YIELD ;  /* 0x0000000000007946 */ /* 0x000fea0003800000 */
[----:B------:R-:W-:Y:S01]  /*0130*/  BSSY.RECONVERGENT B0, `(.L_x_11) ;  /* 0x0000060000007945 */ /* 0x000fe20003800200 */
[----:B--2---:R-:W-:-:S13]  /*0140*/  ISETP.GE.AND P0, PT, R4, R9, PT ;  /* 0x000000090400720c */ /* 0x004fda0003f06270 */
[----:B------:R-:W-:Y:S05]  /*0150*/  @P0 BRA `(.L_x_12) ;  /* 0x0000000400740947 */ /* 0x000fea0003800000 */
[----:B------:R-:W0:Y:S01]  /*0160*/  LDC.64 R10, c[0x0][0x388] ;  /* 0x0000e200ff0a7b82 */ /* 0x000e220000000a00 */
[----:B------:R1:W5:Y:S01]  /*0170*/  LDG.E R7, desc[UR6][R2.64] ;  /* 0x0000000602077981 */ /* 0x000362000c1e1900 */
[----:B0-----:R-:W-:-:S05]  /*0180*/  IMAD.WIDE R10, R9, 0x4, R10 ;  /* 0x00000004090a7825 */ /* 0x001fca00078e020a */
[----:B------:R-:W2:Y:S04]  /*0190*/  LDG.E R13, desc[UR6][R10.64] ;  /* 0x000000060a0d7981 */ /* 0x000ea8000c1e1900 */
[----:B------:R-:W2:Y:S01]  /*01a0*/  LDG.E R8, desc[UR6][R10.64+0x4] ;  /* 0x000004060a087981 */ /* 0x000ea2000c1e1900 */
[----:B------:R-:W-:Y:S01]  /*01b0*/  BSSY.RECONVERGENT B1, `(.L_x_13) ;  /* 0x000000e000017945 */ /* 0x000fe20003800200 */
[----:B--2---:R-:W-:-:S05]  /*01c0*/  IMAD.IADD R8, R8, 0x1, -R13 ;  /* 0x0000000108087824 */ /* 0x004fca00078e0a0d */
[----:B------:R-:W-:-:S04]  /*01d0*/  I2FP.F32.S32 R15, R8 ;  /* 0x00000008000f7245 */ /* 0x000fc80000201400 */
[----:B------:R-:W-:Y:S01]  /*01e0*/  IADD3 R0, PT, PT, R15, -0xd000000, RZ ;  /* 0xf30000000f007810 */ /* 0x000fe20007ffe0ff */
[----:B------:R1:W0:Y:S03]  /*01f0*/  MUFU.RSQ R12, R15 ;  /* 0x0000000f000c7308 */ /* 0x0002260000001400 */
[----:B------:R-:W-:-:S13]  /*0200*/  ISETP.GT.U32.AND P0, PT, R0, 0x727fffff, PT ;  /* 0x727fffff0000780c */ /* 0x000fda0003f04070 */
[----:B-1----:R-:W-:Y:S05]  /*0210*/  @!P0 BRA `(.L_x_14) ;  /* 0x00000000000c8947 */ /* 0x002fea0003800000 */
[----:B------:R-:W-:-:S07]  /*0220*/  MOV R17, 0x240 ;  /* 0x0000024000117802 */ /* 0x000fce0000000f00 */
[----:B0----5:R-:W-:Y:S05]  /*0230*/  CALL.REL.NOINC `($__internal_0_$__cuda_sm20_sqrt_rn_f32_slowpath) ;  /* 0x0000000400507944 */ /* 0x021fea0003c00000 */
[----:B------:R-:W-:Y:S05]  /*0240*/  BRA `(.L_x_15) ;  /* 0x0000000000107947 */ /* 0x000fea0003800000 */
.L_x_14:
[----:B0-----:R-:W-:Y:S01]  /*0250*/  FMUL.FTZ R16, R15, R12 ;  /* 0x0000000c0f107220 */ /* 0x001fe20000410000 */
[----:B------:R-:W-:-:S03]  /*0260*/  FMUL.FTZ R0, R12, 0.5 ;  /* 0x3f0000000c007820 */ /* 0x000fc60000410000 */
[----:B------:R-:W-:-:S04]  /*0270*/  FFMA R11, -R16, R16, R15 ;  /* 0x00000010100b7223 */ /* 0x000fc8000000010f */
[----:B------:R-:W-:-:S07]  /*0280*/  FFMA R16, R11, R0, R16 ;  /* 0x000000000b107223 */ /* 0x000fce0000000010 */
.L_x_15:
[----:B------:R-:W-:Y:S05]  /*0290*/  BSYNC.RECONVERGENT B1 ;  /* 0x0000000000017941 */ /* 0x000fea0003800200 */
.L_x_13:
[----:B------:R-:W0:Y:S02]  /*02a0*/  LDC.64 R10, c[0x0][0x380] ;  /* 0x0000e000ff0a7b82 */ /* 0x000e240000000a00 */
[----:B0----5:R-:W-:-:S06]  /*02b0*/  IMAD.WIDE R14, R7, 0x4, R10 ;  /* 0x00000004070e7825 */ /* 0x021fcc00078e020a */
[----:B------:R-:W2:Y:S01]  /*02c0*/  LDG.E R15, desc[UR6][R14.64] ;  /* 0x000000060e0f7981 */ /* 0x000ea2000c1e1900 */
[----:B------:R-:W-:Y:S01]  /*02d0*/  BSSY.RECONVERGENT B1, `(.L_x_16) ;  /* 0x000003c000017945 */ /* 0x000fe20003800200 */
[----:B------:R-:W-:Y:S01]  /*02e0*/  IMAD.MOV.U32 R17, RZ, RZ, RZ ;  /* 0x000000ffff117224 */ /* 0x000fe200078e00ff */
[----:B--2---:R-:W-:-:S13]  /*02f0*/  ISETP.GT.AND P0, PT, R4, R15, PT ;  /* 0x0000000f0400720c */ /* 0x004fda0003f04270 */
[----:B------:R-:W-:Y:S05]  /*0300*/  @!P0 BRA `(.L_x_17) ;  /* 0x0000000000e08947 */ /* 0x000fea0003800000 */
[----:B------:R-:W-:-:S06]  /*0310*/  IMAD.WIDE R12, R13, 0x4, R10 ;  /* 0x000000040d0c7825 */ /* 0x000fcc00078e020a */
[----:B------:R-:W2:Y:S01]  /*0320*/  LDG.E R12, desc[UR6][R12.64] ;  /* 0x000000060c0c7981 */ /* 0x000ea2000c1e1900 */
[----:B------:R-:W-:-:S04]  /*0330*/  ISETP.GE.AND P0, PT, R7, R6, PT ;  /* 0x000000060700720c */ /* 0x000fc80003f06270 */
[----:B--2---:R-:W-:-:S13]  /*0340*/  ISETP.LE.OR P0, PT, R9, R12, P0 ;  /* 0x0000000c0900720c */ /* 0x004fda0000703670 */
[----:B------:R-:W-:Y:S05]  /*0350*/  @P0 BRA `(.L_x_17) ;  /* 0x0000000000cc0947 */ /* 0x000fea0003800000 */
[----:B------:R-:W0:Y:S02]  /*0360*/  F2I.FLOOR.NTZ R9, R16 ;  /* 0x0000001000097305 */ /* 0x000e240000207100 */
[----:B0-----:R-:W-:-:S05]  /*0370*/  VIMNMX R13, PT, PT, R8, R9, PT ;  /* 0x00000009080d7248 */ /* 0x001fca0003fe0100 */
[----:B------:R-:W-:-:S05]  /*0380*/  IMAD.WIDE R10, R13, 0x4, R10 ;  /* 0x000000040d0a7825 */ /* 0x000fca00078e020a */
[----:B------:R0:W5:Y:S01]  /*0390*/  LDG.E R0, desc[UR6][R10.64+-0x4] ;  /* 0xfffffc060a007981 */ /* 0x000162000c1e1900 */
[----:B------:R-:W-:-:S07]  /*03a0*/  SHF.L.U32 R14, R9, 0x1, RZ ;  /* 0x00000001090e7819 */ /* 0x000fce00000006ff */
.L_x_25:
[----:B0-----:R-:W0:Y:S02]  /*03b0*/  LDC.64 R10, c[0x0][0x380] ;  /* 0x0000e000ff0a7b82 */ /* 0x001e240000000a00 */
[----:B0-----:R-:W-:-:S05]  /*03c0*/  IMAD.WIDE R10, R7, 0x4, R10 ;  /* 0x00000004070a7825 */ /* 0x001fca00078e020a */
[----:B------:R-:W2:Y:S01]  /*03d0*/  LDG.E R21, desc[UR6][R10.64] ;  /* 0x000000060a157981 */ /* 0x000ea2000c1e1900 */
[----:B------:R-:W-:Y:S01]  /*03e0*/  BSSY.RECONVERGENT B2, `(.L_x_18) ;  /* 0x0000013000027945 */ /* 0x000fe20003800200 */
[----:B------:R-:W-:Y:S01]  /*03f0*/  IMAD.MOV.U32 R15, RZ, RZ, RZ ;  /* 0x000000ffff0f7224 */ /* 0x000fe200078e00ff */
[----:B------:R-:W-:Y:S02]  /*0400*/  MOV R19, R9 ;  /* 0x0000000900137202 */ /* 0x000fe40000000f00 */
[----:B--2--5:R-:W-:-:S13]  /*0410*/  ISETP.GE.AND P0, PT, R0, R21, PT ;  /* 0x000000150000720c */ /* 0x024fda0003f06270 */
[----:B------:R-:W-:Y:S05]  /*0420*/  @P0 BRA `(.L_x_19) ;  /* 0x0000000000380947 */ /* 0x000fea0003800000 */
[----:B------:R-:W0:Y:S01]  /*0430*/  LDC.64 R10, c[0x0][0x380] ;  /* 0x0000e000ff0a7b82 */ /* 0x000e220000000a00 */
[----:B------:R-:W-:Y:S01]  /*0440*/  IMAD.MOV.U32 R16, RZ, RZ, R14 ;  /* 0x000000ffff107224 */ /* 0x000fe200078e000e */
[----:B------:R-:W-:-:S07]  /*0450*/  MOV R17, R9 ;  /* 0x0000000900117202 */ /* 0x000fce0000000f00 */
.L_x_20:
[----:B------:R-:W-:Y:S01]  /*0460*/  ISETP.GT.AND P0, PT, R17, R8, PT ;  /* 0x000000081100720c */ /* 0x000fe20003f04270 */
[----:B------:R-:W-:Y:S01]  /*0470*/  IMAD.MOV.U32 R15, RZ, RZ, R17 ;  /* 0x000000ffff0f7224 */ /* 0x000fe200078e0011 */
[----:B------:R-:W-:-:S11]  /*0480*/  MOV R19, R16 ;  /* 0x0000001000137202 */ /* 0x000fd60000000f00 */
[----:B------:R-:W-:Y:S05]  /*0490*/  @P0 BRA `(.L_x_19) ;  /* 0x00000000001c0947 */ /* 0x000fea0003800000 */
[----:B------:R-:W-:-:S05]  /*04a0*/  VIMNMX R13, PT, PT, R8, R16, PT ;  /* 0x00000010080d7248 */ /* 0x000fca0003fe0100 */
[----:B0-----:R-:W-:-:S06]  /*04b0*/  IMAD.WIDE R12, R13, 0x4, R10 ;  /* 0x000000040d0c7825 */ /* 0x001fcc00078e020a */
[----:B------:R-:W2:Y:S01]  /*04c0*/  LDG.E R12, desc[UR6][R12.64+-0x4] ;  /* 0xfffffc060c0c7981 */ /* 0x000ea2000c1e1900 */
[C---:B------:R-:W-:Y:S01]  /*04d0*/  IMAD.IADD R17, R9.reuse, 0x1, R17 ;  /* 0x0000000109117824 */ /* 0x040fe200078e0211 */
[----:B------:R-:W-:Y:S02]  /*04e0*/  IADD3 R16, PT, PT, R9, R16, RZ ;  /* 0x0000001009107210 */ /* 0x000fe40007ffe0ff */
[----:B--2---:R-:W-:-:S13]  /*04f0*/  ISETP.GE.AND P0, PT, R12, R21, PT ;  /* 0x000000150c00720c */ /* 0x004fda0003f06270 */
[----:B------:R-:W-:Y:S05]  /*0500*/  @!P0 BRA `(.L_x_20) ;  /* 0xfffffffc00d48947 */ /* 0x000fea000383ffff */
.L_x_19:
[----:B------:R-:W-:Y:S05]  /*0510*/  BSYNC.RECONVERGENT B2 ;  /* 0x0000000000027941 */ /* 0x000fea0003800200 */
.L_x_18:
[----:B0-----:R-:W0:Y:S01]  /*0520*/  LDC.64 R10, c[0x0][0x380] ;  /* 0x0000e000ff0a7b82 */ /* 0x001e220000000a00 */
[----:B------:R-:W-:Y:S04]  /*0530*/  BSSY.RECONVERGENT B2, `(.L_x_21) ;  /* 0x000000e000027945 */ /* 0x000fe80003800200 */
[----:B------:R-:W-:Y:S01]  /*0540*/  BSSY.RELIABLE B3, `(.L_x_22) ;  /* 0x000000a000037945 */ /* 0x000fe20003800100 */
[----:B------:R-:W-:-:S07]  /*0550*/  VIMNMX R16, PT, PT, R8, R19, PT ;  /* 0x0000001308107248 */ /* 0x000fce0003fe0100 */
.L_x_24:
[----:B0-----:R-:W-:-:S06]  /*0560*/  IMAD.WIDE R12, R15, 0x4, R10 ;  /* 0x000000040f0c7825 */ /* 0x001fcc00078e020a */
[----:B------:R-:W2:Y:S02]  /*0570*/  LDG.E R12, desc[UR6][R12.64] ;  /* 0x000000060c0c7981 */ /* 0x000ea4000c1e1900 */
[----:B--2---:R-:W-:-:S13]  /*0580*/  ISETP.GE.AND P0, PT, R12, R21, PT ;  /* 0x000000150c00720c */ /* 0x004fda0003f06270 */
[----:B------:R-:W-:Y:S05]  /*0590*/  @P0 BREAK.RELIABLE B3 ;  /* 0x0000000000030942 */ /* 0x000fea0003800100 */
[----:B------:R-:W-:Y:S05]  /*05a0*/  @P0 BRA `(.L_x_23) ;  /* 0x0000000000180947 */ /* 0x000fea0003800000 */
[----:B------:R-:W-:-:S05]  /*05b0*/  VIADD R15, R15, 0x1 ;  /* 0x000000010f0f7836 */ /* 0x000fca0000000000 */
[----:B------:R-:W-:-:S13]  /*05c0*/  ISETP.NE.AND P0, PT, R15, R16, PT ;  /* 0x000000100f00720c */ /* 0x000fda0003f05270 */
[----:B------:R-:W-:Y:S05]  /*05d0*/  @P0 BRA `(.L_x_24) ;  /* 0xfffffffc00e00947 */ /* 0x000fea000383ffff */
[----:B------:R-:W-:Y:S05]  /*05e0*/  BSYNC.RELIABLE B3 ;  /* 0x0000000000037941 */ /* 0x000fea0003800100 */
.L_x_22:
[----:B------:R-:W-:-:S05]  /*05f0*/  IMAD.WIDE R10, R16, 0x4, R10 ;  /* 0x00000004100a7825 */ /* 0x000fca00078e020a */
[----:B------:R0:W5:Y:S02]  /*0600*/  LDG.E R12, desc[UR6][R10.64] ;  /* 0x000000060a0c7981 */ /* 0x000164000c1e1900 */
.L_x_23:
[----:B------:R-:W-:Y:S05]  /*0610*/  BSYNC.RECONVERGENT B2 ;  /* 0x0000000000027941 */ /* 0x000fea0003800200 */
.L_x_21:
[----:B-----5:R-:W-:Y:S01]  /*0620*/  ISETP.NE.AND P0, PT, R12, R21, PT ;  /* 0x000000150c00720c */ /* 0x020fe20003f05270 */
[----:B------:R-:W-:-:S12]  /*0630*/  HFMA2 R17, -RZ, RZ, 0, 5.9604644775390625e-08 ;  /* 0x00000001ff117431 */ /* 0x000fd800000001ff */
[----:B------:R-:W-:Y:S05]  /*0640*/  @!P0 BRA `(.L_x_17) ;  /* 0x0000000000108947 */ /* 0x000fea0003800000 */
[----:B------:R-:W-:-:S05]  /*0650*/  VIADD R7, R7, 0x1 ;  /* 0x0000000107077836 */ /* 0x000fca0000000000 */
[----:B------:R-:W-:-:S13]  /*0660*/  ISETP.NE.AND P0, PT, R7, R6, PT ;  /* 0x000000060700720c */ /* 0x000fda0003f05270 */
[----:B------:R-:W-:Y:S05]  /*0670*/  @P0 BRA `(.L_x_25) ;  /* 0xfffffffc004c0947 */ /* 0x000fea000383ffff */
[----:B------:R-:W-:-:S07]  /*0680*/  MOV R17, RZ ;  /* 0x000000ff00117202 */ /* 0x000fce0000000f00 */
.L_x_17:
[----:B------:R-:W-:Y:S05]  /*0690*/  BSYNC.RECONVERGENT B1 ;  /* 0x0000000000017941 */ /* 0x000fea0003800200 */
.L_x_16:
[----:B------:R-:W1:Y:S01]  /*06a0*/  S2R R0, SR_LANEID ;  /* 0x0000000000007919 */ /* 0x000e620000000000 */
[----:B------:R-:W2:Y:S08]  /*06b0*/  REDUX.SUM UR5, R17 ;  /* 0x00000000110573c4 */ /* 0x000eb0000000c000 */
[----:B------:R-:W3:Y:S01]  /*06c0*/  LDC.64 R8, c[0x0][0x398] ;  /* 0x0000e600ff087b82 */ /* 0x000ee20000000a00 */
[----:B------:R-:W-:-:S02]  /*06d0*/  VOTEU.ANY UR4, UPT, PT ;  /* 0x0000000000047886 */ /* 0x000fc400038e0100 */
[----:B------:R-:W-:Y:S01]  /*06e0*/  UFLO.U32 UR4, UR4 ;  /* 0x00000004000472bd */ /* 0x000fe200080e0000 */
[----:B--2---:R-:W-:-:S05]  /*06f0*/  IMAD.U32 R7, RZ, RZ, UR5 ;  /* 0x00000005ff077e24 */ /* 0x004fca000f8e00ff */
[----:B-1----:R-:W-:-:S13]  /*0700*/  ISETP.EQ.U32.AND P0, PT, R0, UR4, PT ;  /* 0x0000000400007c0c */ /* 0x002fda000bf02070 */
[----:B---3--:R1:W-:Y:S04]  /*0710*/  @P0 REDG.E.ADD.STRONG.GPU desc[UR6][R8.64], R7 ;  /* 0x000000070800098e */ /* 0x0083e8000c12e106 */
[----:B------:R1:W5:Y:S02]  /*0720*/  LDG.E R6, desc[UR6][R2.64+0x4] ;  /* 0x0000040602067981 */ /* 0x000364000c1e1900 */
.L_x_12:
[----:B------:R-:W-:Y:S05]  /*0730*/  BSYNC.RECONVERGENT B0 ;  /* 0x0000000000007941 */ /* 0x000fea0003800200 */
.L_x_11:
[----:B------:R-:W-:-:S04]  /*0740*/  IADD3 R5, PT, PT, R5, 0x1, RZ ;  /* 0x0000000105057810 */ /* 0x000fc80007ffe0ff */
[----:B-----5:R-:W-:-:S13]  /*0750*/  ISETP.GE.AND P0, PT, R5, R6, PT ;  /* 0x000000060500720c */ /* 0x020fda0003f06270 */
[----:B------:R-:W-:Y:S05]  /*0760*/  @!P0 BRA `(.L_x_26) ;  /* 0xfffffff800608947 */ /* 0x000fea000383ffff */
[----:B------:R-:W-:Y:S05]  /*0770*/  EXIT ;  /* 0x000000000000794d */ /* 0x000fea0003800000 */
        .weak           $__internal_0_$__cuda_sm20_sqrt_rn_f32_slowpath
        .type           $__internal_0_$__cuda_sm20_sqrt_rn_f32_slowpath,@function
        .size           $__internal_0_$__cuda_sm20_sqrt_rn_f32_slowpath,(.L_x_55 - $__internal_0_$__cuda_sm20_sqrt_rn_f32_slowpath)
$__internal_0_$__cuda_sm20_sqrt_rn_f32_slowpath:
[----:B------:R-:W-:-:S13]  /*0780*/  LOP3.LUT P0, RZ, R15, 0x7fffffff, RZ, 0xc0, !PT ;  /* 0x7fffffff0fff7812 */ /* 0x000fda000780c0ff */
[----:B------:R-:W-:Y:S01]  /*0790*/  @!P0 IMAD.MOV.U32 R10, RZ, RZ, R15 ;  /* 0x000000ffff0a8224 */ /* 0x000fe200078e000f */
[----:B------:R-:W-:Y:S06]  /*07a0*/  @!P0 BRA `(.L_x_27) ;  /* 0x0000000000448947 */ /* 0x000fec0003800000 */
[----:B------:R-:W-:Y:S02]  /*07b0*/  FSETP.GEU.FTZ.AND P0, PT, R15, RZ, PT ;  /* 0x000000ff0f00720b */ /* 0x000fe40003f1e000 */
[----:B------:R-:W-:-:S11]  /*07c0*/  MOV R0, R15 ;  /* 0x0000000f00007202 */ /* 0x000fd60000000f00 */
[----:B------:R-:W-:Y:S01]  /*07d0*/  @!P0 IMAD.MOV.U32 R10, RZ, RZ, 0x7fffffff ;  /* 0x7fffffffff0a8424 */ /* 0x000fe200078e00ff */
[----:B------:R-:W-:Y:S06]  /*07e0*/  @!P0 BRA `(.L_x_27) ;  /* 0x0000000000348947 */ /* 0x000fec0003800000 */
[----:B------:R-:W-:-:S13]  /*07f0*/  FSETP.GTU.FTZ.AND P0, PT, |R0|, +INF , PT ;  /* 0x7f8000000000780b */ /* 0x000fda0003f1c200 */
[----:B------:R-:W-:Y:S01]  /*0800*/  @P0 FADD.FTZ R10, R0, 1 ;  /* 0x3f800000000a0421 */ /* 0x000fe20000010000 */
[----:B------:R-:W-:Y:S06]  /*0810*/  @P0 BRA `(.L_x_27) ;  /* 0x0000000000280947 */ /* 0x000fec0003800000 */
[----:B------:R-:W-:-:S13]  /*0820*/  FSETP.NEU.FTZ.AND P0, PT, |R0|, +INF , PT ;  /* 0x7f8000000000780b */ /* 0x000fda0003f1d200 */
[----:B------:R-:W-:-:S04]  /*0830*/  @P0 FFMA R11, R0, 1.84467440737095516160e+19, RZ ;  /* 0x5f800000000b0823 */ /* 0x000fc800000000ff */
[----:B------:R-:W0:Y:S02]  /*0840*/  @P0 MUFU.RSQ R10, R11 ;  /* 0x0000000b000a0308 */ /* 0x000e240000001400 */
[----:B0-----:R-:W-:Y:S01]  /*0850*/  @P0 FMUL.FTZ R12, R11, R10 ;  /* 0x0000000a0b0c0220 */ /* 0x001fe20000410000 */
[----:B------:R-:W-:Y:S01]  /*0860*/  @P0 FMUL.FTZ R16, R10, 0.5 ;  /* 0x3f0000000a100820 */ /* 0x000fe20000410000 */
[----:B------:R-:W-:Y:S02]  /*0870*/  @!P0 MOV R10, R0 ;  /* 0x00000000000a8202 */ /* 0x000fe40000000f00 */
[----:B------:R-:W-:-:S04]  /*0880*/  @P0 FADD.FTZ R14, -R12, -RZ ;  /* 0x800000ff0c0e0221 */ /* 0x000fc80000010100 */
[----:B------:R-:W-:-:S04]  /*0890*/  @P0 FFMA R15, R12, R14, R11 ;  /* 0x0000000e0c0f0223 */ /* 0x000fc8000000000b */
[----:B------:R-:W-:-:S04]  /*08a0*/  @P0 FFMA R15, R15, R16, R12 ;  /* 0x000000100f0f0223 */ /* 0x000fc8000000000c */
[----:B------:R-:W-:-:S07]  /*08b0*/  @P0 FMUL.FTZ R10, R15, 2.3283064365386962891e-10 ;  /* 0x2f8000000f0a0820 */ /* 0x000fce0000410000 */
.L_x_27:
[----:B------:R-:W-:Y:S01]  /*08c0*/  IMAD.MOV.U32 R16, RZ, RZ, R10 ;  /* 0x000000ffff107224 */ /* 0x000fe200078e000a */
[----:B------:R-:W-:Y:S01]  /*08d0*/  MOV R10, R17 ;  /* 0x00000011000a7202 */ /* 0x000fe20000000f00 */
[----:B------:R-:W-:-:S04]  /*08e0*/  IMAD.MOV.U32 R11, RZ, RZ, 0x0 ;  /* 0x00000000ff0b7424 */ /* 0x000fc800078e00ff */
[----:B------:R-:W-:Y:S05]  /*08f0*/  RET.REL.NODEC R10 `(_Z18Find_Triangle_JumpPiS_iiS_) ;  /* 0xfffffff40ac07950 */ /* 0x000fea0003c3ffff */
.L_x_28:
        /* <DEDUP_REMOVED lines=16> */
.L_x_55:


//--------------------- .text._Z20Find_Triangle_BinaryPiS_iiS_ --------------------------
	.section	.text._Z20Find_Triangle_BinaryPiS_iiS_,"ax",@progbits
	.align	128
        .global         _Z20Find_Triangle_BinaryPiS_iiS_
        .type           _Z20Find_Triangle_BinaryPiS_iiS_,@function
        .size           _Z20Find_Triangle_BinaryPiS_iiS_,(.L_x_58 - _Z20Find_Triangle_BinaryPiS_iiS_)
        .other          _Z20Find_Triangle_BinaryPiS_iiS_,@"STO_CUDA_ENTRY STV_DEFAULT"
_Z20Find_Triangle_BinaryPiS_iiS_:
.text._Z20Find_Triangle_BinaryPiS_iiS_:
        /* <DEDUP_REMOVED lines=15> */
.L_x_43:
[----:B0-----:R-:W0:Y:S02]  /*00f0*/  LDC.64 R6, c[0x0][0x380] ;  /* 0x0000e000ff067b82 */ /* 0x001e240000000a00 */
[----:B0-----:R-:W-:-:S06]  /*0100*/  IMAD.WIDE R6, R4, 0x4, R6 ;  /* 0x0000000404067825 */ /* 0x001fcc00078e0206 */
[----:B------:R-:W2:Y:S01]  /*0110*/  LDG.E R7, desc[UR6][R6.64] ;  /* 0x0000000606077981 */ /* 0x000ea2000c1e1900 */
[----:B------:R-:W-:Y:S01]  /*0120*/  BSSY.RECONVERGENT B0, `(.L_x_29) ;  /* 0x0000054000007945 */ /* 0x000fe20003800200 */
[----:B--2---:R-:W-:-:S13]  /*0130*/  ISETP.GE.AND P0, PT, R0, R7, PT ;  /* 0x000000070000720c */ /* 0x004fda0003f06270 */
[----:B------:R-:W-:Y:S05]  /*0140*/  @P0 BRA `(.L_x_30) ;  /* 0x0000000400440947 */ /* 0x000fea0003800000 */
[----:B------:R-:W0:Y:S01]  /*0150*/  LDC.64 R10, c[0x0][0x388] ;  /* 0x0000e200ff0a7b82 */ /* 0x000e220000000a00 */
[----:B------:R-:W2:Y:S01]  /*0160*/  LDG.E R12, desc[UR6][R2.64] ;  /* 0x00000006020c7981 */ /* 0x000ea2000c1e1900 */
[----:B0-----:R-:W-:-:S05]  /*0170*/  IMAD.WIDE R10, R7, 0x4, R10 ;  /* 0x00000004070a7825 */ /* 0x001fca00078e020a */
[----:B------:R-:W3:Y:S04]  /*0180*/  LDG.E R9, desc[UR6][R10.64] ;  /* 0x000000060a097981 */ /* 0x000ee8000c1e1900 */
[----:B------:R-:W3:Y:S01]  /*0190*/  LDG.E R8, desc[UR6][R10.64+0x4] ;  /* 0x000004060a087981 */ /* 0x000ee2000c1e1900 */
[----:B------:R-:W-:Y:S01]  /*01a0*/  BSSY.RECONVERGENT B1, `(.L_x_31) ;  /* 0x0000042000017945 */ /* 0x000fe20003800200 */
[----:B------:R-:W-:Y:S01]  /*01b0*/  IMAD.MOV.U32 R6, RZ, RZ, RZ ;  /* 0x000000ffff067224 */ /* 0x000fe200078e00ff */
[----:B---3--:R-:W-:-:S04]  /*01c0*/  ISETP.GE.AND P0, PT, R9, R8, PT ;  /* 0x000000080900720c */ /* 0x008fc80003f06270 */
[----:B--2---:R-:W-:-:S13]  /*01d0*/  ISETP.GE.OR P0, PT, R12, R5, P0 ;  /* 0x000000050c00720c */ /* 0x004fda0000706670 */
[----:B------:R-:W-:Y:S05]  /*01e0*/  @P0 BRA `(.L_x_32) ;  /* 0x0000000000f40947 */ /* 0x000fea0003800000 */
[----:B------:R-:W-:Y:S02]  /*01f0*/  IMAD.MOV.U32 R10, RZ, RZ, R12 ;  /* 0x000000ffff0a7224 */ /* 0x000fe400078e000c */
[----:B------:R-:W-:-:S07]  /*0200*/  IMAD.MOV.U32 R6, RZ, RZ, RZ ;  /* 0x000000ffff067224 */ /* 0x000fce00078e00ff */
.L_x_42:
[----:B------:R-:W0:Y:S02]  /*0210*/  LDC.64 R14, c[0x0][0x380] ;  /* 0x0000e000ff0e7b82 */ /* 0x000e240000000a00 */
[----:B0-----:R-:W-:-:S06]  /*0220*/  IMAD.WIDE R12, R10, 0x4, R14 ;  /* 0x000000040a0c7825 */ /* 0x001fcc00078e020e */
[----:B------:R-:W2:Y:S01]  /*0230*/  LDG.E R13, desc[UR6][R12.64] ;  /* 0x000000060c0d7981 */ /* 0x000ea2000c1e1900 */
[----:B------:R-:W-:Y:S01]  /*0240*/  BSSY.RECONVERGENT B2, `(.L_x_33) ;  /* 0x0000032000027945 */ /* 0x000fe20003800200 */
[----:B--2---:R-:W-:-:S13]  /*0250*/  ISETP.GT.AND P0, PT, R0, R13, PT ;  /* 0x0000000d0000720c */ /* 0x004fda0003f04270 */
[----:B------:R-:W-:Y:S05]  /*0260*/  @!P0 BRA `(.L_x_34) ;  /* 0x0000000000bc8947 */ /* 0x000fea0003800000 */
[----:B------:R-:W-:-:S06]  /*0270*/  IMAD.WIDE R12, R9, 0x4, R14 ;  /* 0x00000004090c7825 */ /* 0x000fcc00078e020e */
[----:B------:R-:W2:Y:S01]  /*0280*/  LDG.E R12, desc[UR6][R12.64] ;  /* 0x000000060c0c7981 */ /* 0x000ea2000c1e1900 */
[----:B------:R-:W-:-:S04]  /*0290*/  ISETP.GE.AND P0, PT, R10, R5, PT ;  /* 0x000000050a00720c */ /* 0x000fc80003f06270 */
[----:B--2---:R-:W-:-:S13]  /*02a0*/  ISETP.LE.OR P0, PT, R7, R12, P0 ;  /* 0x0000000c0700720c */ /* 0x004fda0000703670 */
[----:B------:R-:W-:Y:S05]  /*02b0*/  @P0 BRA `(.L_x_34) ;  /* 0x0000000000a80947 */ /* 0x000fea0003800000 */
[----:B------:R-:W-:-:S07]  /*02c0*/  MOV R11, R10 ;  /* 0x0000000a000b7202 */ /* 0x000fce0000000f00 */
.L_x_41:
[----:B------:R-:W-:Y:S01]  /*02d0*/  IMAD.IADD R12, R8, 0x1, -R9 ;  /* 0x00000001080c7824 */ /* 0x000fe200078e0a09 */
[----:B------:R-:W-:Y:S04]  /*02e0*/  BSSY.RECONVERGENT B3, `(.L_x_35) ;  /* 0x0000022000037945 */ /* 0x000fe80003800200 */
[----:B------:R-:W-:-:S13]  /*02f0*/  ISETP.GE.AND P0, PT, R12, 0x2, PT ;  /* 0x000000020c00780c */ /* 0x000fda0003f06270 */
[----:B------:R-:W-:Y:S05]  /*0300*/  @!P0 BRA `(.L_x_36) ;  /* 0x00000000007c8947 */ /* 0x000fea0003800000 */
[----:B------:R-:W0:Y:S08]  /*0310*/  LDC.64 R14, c[0x0][0x380] ;  /* 0x0000e000ff0e7b82 */ /* 0x000e300000000a00 */
[----:B------:R-:W1:Y:S01]  /*0320*/  LDC.64 R12, c[0x0][0x380] ;  /* 0x0000e000ff0c7b82 */ /* 0x000e620000000a00 */
[----:B0-----:R-:W-:-:S05]  /*0330*/  IMAD.WIDE R14, R11, 0x4, R14 ;  /* 0x000000040b0e7825 */ /* 0x001fca00078e020e */
[----:B------:R0:W5:Y:S01]  /*0340*/  LDG.E R18, desc[UR6][R14.64] ;  /* 0x000000060e127981 */ /* 0x000162000c1e1900 */
[----:B------:R-:W-:Y:S01]  /*0350*/  IMAD.MOV.U32 R17, RZ, RZ, R8 ;  /* 0x000000ffff117224 */ /* 0x000fe200078e0008 */
[----:B------:R-:W-:-:S07]  /*0360*/  MOV R16, R9 ;  /* 0x0000000900107202 */ /* 0x000fce0000000f00 */
.L_x_40:
[--C-:B0-----:R-:W-:Y:S02]  /*0370*/  IMAD.IADD R14, R16, 0x1, R17.reuse ;  /* 0x00000001100e7824 */ /* 0x101fe400078e0211 */
[----:B------:R-:W-:-:S03]  /*0380*/  IMAD.MOV.U32 R19, RZ, RZ, R17 ;  /* 0x000000ffff137224 */ /* 0x000fc600078e0011 */
[----:B------:R-:W-:-:S04]  /*0390*/  LEA.HI R14, R14, R14, RZ, 0x1 ;  /* 0x0000000e0e0e7211 */ /* 0x000fc800078f08ff */
[----:B------:R-:W-:-:S05]  /*03a0*/  SHF.R.S32.HI R17, RZ, 0x1, R14 ;  /* 0x00000001ff117819 */ /* 0x000fca000001140e */
[----:B-1----:R-:W-:-:S06]  /*03b0*/  IMAD.WIDE R14, R17, 0x4, R12 ;  /* 0x00000004110e7825 */ /* 0x002fcc00078e020c */
[----:B------:R-:W2:Y:S01]  /*03c0*/  LDG.E R15, desc[UR6][R14.64] ;  /* 0x000000060e0f7981 */ /* 0x000ea2000c1e1900 */
[----:B------:R-:W-:Y:S01]  /*03d0*/  BSSY.RELIABLE B4, `(.L_x_37) ;  /* 0x000000b000047945 */ /* 0x000fe20003800100 */
[----:B--2--5:R-:W-:-:S13]  /*03e0*/  ISETP.GE.AND P0, PT, R15, R18, PT ;  /* 0x000000120f00720c */ /* 0x024fda0003f06270 */
[----:B------:R-:W-:Y:S01]  /*03f0*/  @!P0 IADD3 R16, PT, PT, R17, 0x1, RZ ;  /* 0x0000000111108810 */ /* 0x000fe20007ffe0ff */
[----:B------:R-:W-:Y:S01]  /*0400*/  @!P0 IMAD.MOV.U32 R17, RZ, RZ, R19 ;  /* 0x000000ffff118224 */ /* 0x000fe200078e0013 */
[----:B------:R-:W-:Y:S06]  /*0410*/  @!P0 BRA `(.L_x_38) ;  /* 0x0000000000188947 */ /* 0x000fec0003800000 */
[----:B------:R-:W-:-:S13]  /*0420*/  ISETP.GT.AND P0, PT, R15, R18, PT ;  /* 0x000000120f00720c */ /* 0x000fda0003f04270 */
[----:B------:R-:W-:Y:S05]  /*0430*/  @P0 BRA `(.L_x_38) ;  /* 0x0000000000100947 */ /* 0x000fea0003800000 */
[----:B------:R-:W-:-:S13]  /*0440*/  ISETP.NE.AND P0, PT, R15, R18, PT ;  /* 0x000000120f00720c */ /* 0x000fda0003f05270 */
[----:B------:R-:W-:Y:S05]  /*0450*/  @!P0 BREAK.RELIABLE B4 ;  /* 0x0000000000048942 */ /* 0x000fea0003800100 */
[----:B------:R-:W-:Y:S05]  /*0460*/  @!P0 BRA `(.L_x_39) ;  /* 0x0000000000188947 */ /* 0x000fea0003800000 */
[----:B------:R-:W-:-:S07]  /*0470*/  IMAD.MOV.U32 R17, RZ, RZ, R19 ;  /* 0x000000ffff117224 */ /* 0x000fce00078e0013 */
.L_x_38:
[----:B------:R-:W-:Y:S05]  /*0480*/  BSYNC.RELIABLE B4 ;  /* 0x0000000000047941 */ /* 0x000fea0003800100 */
.L_x_37:
[----:B------:R-:W-:-:S04]  /*0490*/  IADD3 R14, PT, PT, R17, -R16, RZ ;  /* 0x80000010110e7210 */ /* 0x000fc80007ffe0ff */
[----:B------:R-:W-:-:S13]  /*04a0*/  ISETP.GT.AND P0, PT, R14, 0x1, PT ;  /* 0x000000010e00780c */ /* 0x000fda0003f04270 */
[----:B------:R-:W-:Y:S05]  /*04b0*/  @P0 BRA `(.L_x_40) ;  /* 0xfffffffc00ac0947 */ /* 0x000fea000383ffff */
[----:B------:R-:W-:Y:S05]  /*04c0*/  BRA `(.L_x_36) ;  /* 0x00000000000c7947 */ /* 0x000fea0003800000 */
.L_x_39:
[----:B------:R-:W-:Y:S01]  /*04d0*/  VIADD R6, R6, 0x1 ;  /* 0x0000000106067836 */ /* 0x000fe20000000000 */
[----:B------:R-:W-:Y:S01]  /*04e0*/  IADD3 R9, PT, PT, R9, 0x1, RZ ;  /* 0x0000000109097810 */ /* 0x000fe20007ffe0ff */
[----:B------:R-:W-:-:S07]  /*04f0*/  VIADD R10, R10, 0x1 ;  /* 0x000000010a0a7836 */ /* 0x000fce0000000000 */
.L_x_36:
[----:B------:R-:W-:Y:S05]  /*0500*/  BSYNC.RECONVERGENT B3 ;  /* 0x0000000000037941 */ /* 0x000fea0003800200 */
.L_x_35:
[----:B------:R-:W-:Y:S01]  /*0510*/  VIADD R11, R11, 0x1 ;  /* 0x000000010b0b7836 */ /* 0x000fe20000000000 */
[----:B------:R-:W-:Y:S01]  /*0520*/  IADD3 R9, PT, PT, R9, 0x1, RZ ;  /* 0x0000000109097810 */ /* 0x000fe20007ffe0ff */
[----:B------:R-:W-:-:S03]  /*0530*/  VIADD R10, R10, 0x1 ;  /* 0x000000010a0a7836 */ /* 0x000fc60000000000 */
[----:B------:R-:W-:-:S13]  /*0540*/  ISETP.NE.AND P0, PT, R11, R5, PT ;  /* 0x000000050b00720c */ /* 0x000fda0003f05270 */
[----:B------:R-:W-:Y:S05]  /*0550*/  @P0 BRA `(.L_x_41) ;  /* 0xfffffffc005c0947 */ /* 0x000fea000383ffff */
.L_x_34:
[----:B------:R-:W-:Y:S05]  /*0560*/  BSYNC.RECONVERGENT B2 ;  /* 0x0000000000027941 */ /* 0x000fea0003800200 */
.L_x_33:
[----:B------:R-:W-:Y:S02]  /*0570*/  VIADD R10, R10, 0x1 ;  /* 0x000000010a0a7836 */ /* 0x000fe40000000000 */
[----:B------:R-:W-:-:S03]  /*0580*/  VIADD R9, R9, 0x1 ;  /* 0x0000000109097836 */ /* 0x000fc60000000000 */
[----:B------:R-:W-:Y:S02]  /*0590*/  ISETP.GE.AND P0, PT, R10, R5, PT ;  /* 0x000000050a00720c */ /* 0x000fe40003f06270 */
[----:B------:R-:W-:-:S13]  /*05a0*/  ISETP.LT.AND P1, PT, R9, R8, PT ;  /* 0x000000080900720c */ /* 0x000fda0003f21270 */
[----:B------:R-:W-:Y:S05]  /*05b0*/  @!P0 BRA P1, `(.L_x_42) ;  /* 0xfffffffc00148947 */ /* 0x000fea000083ffff */
.L_x_32:
[----:B------:R-:W-:Y:S05]  /*05c0*/  BSYNC.RECONVERGENT B1 ;  /* 0x0000000000017941 */ /* 0x000fea0003800200 */
.L_x_31:
[----:B------:R-:W0:Y:S01]  /*05d0*/  S2R R5, SR_LANEID ;  /* 0x0000000000057919 */ /* 0x000e220000000000 */
[----:B------:R-:W1:Y:S08]  /*05e0*/  REDUX.SUM UR5, R6 ;  /* 0x00000000060573c4 */ /* 0x000e70000000c000 */
[----:B------:R-:W2:Y:S01]  /*05f0*/  LDC.64 R8, c[0x0][0x398] ;  /* 0x0000e600ff087b82 */ /* 0x000ea20000000a00 */
[----:B------:R-:W-:-:S02]  /*0600*/  VOTEU.ANY UR4, UPT, PT ;  /* 0x0000000000047886 */ /* 0x000fc400038e0100 */
[----:B------:R-:W-:Y:S01]  /*0610*/  UFLO.U32 UR4, UR4 ;  /* 0x00000004000472bd */ /* 0x000fe200080e0000 */
[----:B-1----:R-:W-:-:S05]  /*0620*/  MOV R7, UR5 ;  /* 0x0000000500077c02 */ /* 0x002fca0008000f00 */
[----:B0-----:R-:W-:-:S13]  /*0630*/  ISETP.EQ.U32.AND P0, PT, R5, UR4, PT ;  /* 0x0000000405007c0c */ /* 0x001fda000bf02070 */
[----:B--2---:R0:W-:Y:S04]  /*0640*/  @P0 REDG.E.ADD.STRONG.GPU desc[UR6][R8.64], R7 ;  /* 0x000000070800098e */ /* 0x0041e8000c12e106 */
[----:B------:R0:W5:Y:S02]  /*0650*/  LDG.E R5, desc[UR6][R2.64+0x4] ;  /* 0x0000040602057981 */ /* 0x000164000c1e1900 */
.L_x_30:
[----:B------:R-:W-:Y:S05]  /*0660*/  BSYNC.RECONVERGENT B0 ;  /* 0x0000000000007941 */ /* 0x000fea0003800200 */
.L_x_29:
[----:B------:R-:W-:-:S05]  /*0670*/  VIADD R4, R4, 0x1 ;  /* 0x0000000104047836 */ /* 0x000fca0000000000 */
[----:B-----5:R-:W-:-:S13]  /*0680*/  ISETP.GE.AND P0, PT, R4, R5, PT ;  /* 0x000000050400720c */ /* 0x020fda0003f06270 */
[----:B------:R-:W-:Y:S05]  /*0690*/  @!P0 BRA `(.L_x_43) ;  /* 0xfffffff800948947 */ /* 0x000fea000383ffff */
[----:B------:R-:W-:Y:S05]  /*06a0*/  EXIT ;  /* 0x000000000000794d */ /* 0x000fea0003800000 */
.L_x_44:
        /* <DEDUP_REMOVED lines=13> */
.L_x_58:


//--------------------- .text._Z24Find_Triangle_TwoPointerPiS_iiS_ --------------------------
	.section	.text._Z24Find_Triangle_TwoPointerPiS_iiS_,"ax",@progbits
	.align	128
        .global         _Z24Find_Triangle_TwoPointerPiS_iiS_
        .type           _Z24Find_Triangle_TwoPointerPiS_iiS_,@function
        .size           _Z24Find_Triangle_TwoPointerPiS_iiS_,(.L_x_59 - _Z24Find_Triangle_TwoPointerPiS_iiS_)
        .other          _Z24Find_Triangle_TwoPointerPiS_iiS_,@"STO_CUDA_ENTRY STV_DEFAULT"
_Z24Find_Triangle_TwoPointerPiS_iiS_:
.text._Z24Find_Triangle_TwoPointerPiS_iiS_:
        /* <DEDUP_REMOVED lines=15> */
.L_x_53:
[----:B0-----:R-:W0:Y:S02]  /*00f0*/  LDC.64 R6, c[0x0][0x380] ;  /* 0x0000e000ff067b82 */ /* 0x001e240000000a00 */
[----:B0-----:R-:W-:-:S05]  /*0100*/  IMAD.WIDE R6, R4, 0x4, R6 ;  /* 0x0000000404067825 */ /* 0x001fca00078e0206 */
        /* <DEDUP_REMOVED lines=14> */
[----:B------:R-:W0:Y:S01]  /*01f0*/  LDC.64 R6, c[0x0][0x380] ;  /* 0x0000e000ff067b82 */ /* 0x000e220000000a00 */
[----:B------:R-:W-:Y:S02]  /*0200*/  IMAD.MOV.U32 R10, RZ, RZ, R8 ;  /* 0x000000ffff0a7224 */ /* 0x000fe400078e0008 */
[----:B------:R-:W-:Y:S02]  /*0210*/  IMAD.MOV.U32 R11, RZ, RZ, R9 ;  /* 0x000000ffff0b7224 */ /* 0x000fe400078e0009 */
[----:B------:R-:W-:-:S07]  /*0220*/  IMAD.MOV.U32 R12, RZ, RZ, RZ ;  /* 0x000000ffff0c7224 */ /* 0x000fce00078e00ff */
.L_x_52:
[----:B0-----:R-:W-:-:S05]  /*0230*/  IMAD.WIDE R8, R10, 0x4, R6 ;  /* 0x000000040a087825 */ /* 0x001fca00078e0206 */
[----:B------:R-:W2:Y:S01]  /*0240*/  LDG.E R15, desc[UR6][R8.64] ;  /* 0x00000006080f7981 */ /* 0x000ea2000c1e1900 */
[----:B------:R-:W-:Y:S01]  /*0250*/  BSSY.RECONVERGENT B2, `(.L_x_49) ;  /* 0x0000014000027945 */ /* 0x000fe20003800200 */
[----:B--2---:R-:W-:-:S13]  /*0260*/  ISETP.GT.AND P0, PT, R0, R15, PT ;  /* 0x0000000f0000720c */ /* 0x004fda0003f04270 */
[----:B------:R-:W-:Y:S05]  /*0270*/  @!P0 BRA `(.L_x_50) ;  /* 0x00000000003c8947 */ /* 0x000fea0003800000 */
[----:B------:R-:W-:-:S06]  /*0280*/  IMAD.WIDE R8, R11, 0x4, R6 ;  /* 0x000000040b087825 */ /* 0x000fcc00078e0206 */
[----:B------:R-:W2:Y:S02]  /*0290*/  LDG.E R8, desc[UR6][R8.64] ;  /* 0x0000000608087981 */ /* 0x000ea4000c1e1900 */
[----:B--2---:R-:W-:-:S13]  /*02a0*/  ISETP.GT.AND P0, PT, R13, R8, PT ;  /* 0x000000080d00720c */ /* 0x004fda0003f04270 */
[----:B------:R-:W-:Y:S05]  /*02b0*/  @!P0 BRA `(.L_x_50) ;  /* 0x00000000002c8947 */ /* 0x000fea0003800000 */
[----:B------:R-:W-:-:S13]  /*02c0*/  ISETP.GE.AND P0, PT, R15, R8, PT ;  /* 0x000000080f00720c */ /* 0x000fda0003f06270 */
[----:B------:R-:W-:Y:S01]  /*02d0*/  @!P0 IADD3 R10, PT, PT, R10, 0x1, RZ ;  /* 0x000000010a0a8810 */ /* 0x000fe20007ffe0ff */
[----:B------:R-:W-:Y:S06]  /*02e0*/  @!P0 BRA `(.L_x_51) ;  /* 0x0000000000288947 */ /* 0x000fec0003800000 */
[----:B------:R-:W-:-:S13]  /*02f0*/  ISETP.GE.AND P0, PT, R8, R15, PT ;  /* 0x0000000f0800720c */ /* 0x000fda0003f06270 */
[----:B------:R-:W-:Y:S01]  /*0300*/  @P0 ISETP.NE.AND P1, PT, R15, R8, PT ;  /* 0x000000080f00020c */ /* 0x000fe20003f25270 */
[----:B------:R-:W-:-:S03]  /*0310*/  @!P0 VIADD R11, R11, 0x1 ;  /* 0x000000010b0b8836 */ /* 0x000fc60000000000 */
[----:B------:R-:W-:-:S04]  /*0320*/  @P0 SEL R9, RZ, 0x1, P1 ;  /* 0x00000001ff090807 */ /* 0x000fc80000800000 */
[----:B------:R-:W-:Y:S01]  /*0330*/  @P0 IADD3 R11, PT, PT, R11, R9, RZ ;  /* 0x000000090b0b0210 */ /* 0x000fe20007ffe0ff */
[--C-:B------:R-:W-:Y:S02]  /*0340*/  @P0 IMAD.IADD R12, R12, 0x1, R9.reuse ;  /* 0x000000010c0c0824 */ /* 0x100fe400078e0209 */
[----:B------:R-:W-:Y:S01]  /*0350*/  @P0 IMAD.IADD R10, R10, 0x1, R9 ;  /* 0x000000010a0a0824 */ /* 0x000fe200078e0209 */
[----:B------:R-:W-:Y:S06]  /*0360*/  BRA `(.L_x_51) ;  /* 0x0000000000087947 */ /* 0x000fec0003800000 */
.L_x_50:
[----:B------:R-:W-:Y:S02]  /*0370*/  VIADD R10, R10, 0x1 ;  /* 0x000000010a0a7836 */ /* 0x000fe40000000000 */
[----:B------:R-:W-:-:S07]  /*0380*/  VIADD R11, R11, 0x1 ;  /* 0x000000010b0b7836 */ /* 0x000fce0000000000 */
.L_x_51:
[----:B------:R-:W-:Y:S05]  /*0390*/  BSYNC.RECONVERGENT B2 ;  /* 0x0000000000027941 */ /* 0x000fea0003800200 */
.L_x_49:
[----:B------:R-:W-:Y:S02]  /*03a0*/  ISETP.GE.AND P0, PT, R11, R14, PT ;  /* 0x0000000e0b00720c */ /* 0x000fe40003f06270 */
[----:B------:R-:W-:-:S13]  /*03b0*/  ISETP.LT.AND P1, PT, R10, R5, PT ;  /* 0x000000050a00720c */ /* 0x000fda0003f21270 */
[----:B------:R-:W-:Y:S05]  /*03c0*/  @!P0 BRA P1, `(.L_x_52) ;  /* 0xfffffffc00988947 */ /* 0x000fea000083ffff */
.L_x_48:
[----:B------:R-:W-:Y:S05]  /*03d0*/  BSYNC.RECONVERGENT B1 ;  /* 0x0000000000017941 */ /* 0x000fea0003800200 */
.L_x_47:
        /* <DEDUP_REMOVED lines=9> */
.L_x_46:
[----:B------:R-:W-:Y:S05]  /*0470*/  BSYNC.RECONVERGENT B0 ;  /* 0x0000000000007941 */ /* 0x000fea0003800200 */
.L_x_45:
[----:B------:R-:W-:-:S05]  /*0480*/  VIADD R4, R4, 0x1 ;  /* 0x0000000104047836 */ /* 0x000fca0000000000 */
[----:B-----5:R-:W-:-:S13]  /*0490*/  ISETP.GE.AND P0, PT, R4, R5, PT ;  /* 0x000000050400720c */ /* 0x020fda0003f06270 */
[----:B------:R-:W-:Y:S05]  /*04a0*/  @!P0 BRA `(.L_x_53) ;  /* 0xfffffffc00108947 */ /* 0x000fea000383ffff */
[----:B------:R-:W-:Y:S05]  /*04b0*/  EXIT ;  /* 0x000000000000794d */ /* 0x000fea0003800000 */
.L_x_54:
        /* <DEDUP_REMOVED lines=12> */
.L_x_59:


//--------------------- .nv.shared.reserved.0     --------------------------
	.section	.nv.shared.reserved.0,"aw",@nobits
	.weak		__nv_reservedSMEM_offset_0_alias
	.size		__nv_reservedSMEM_offset_0_alias, 0, 64
	.other		__nv_reservedSMEM_offset_0_alias,@"STO_CUDA_RESERVED_SHARED STV_DEFAULT"
__nv_reservedSMEM_offset_0_alias:
	.zero		0
	.zero		64


//--------------------- .nv.constant0._Z27Find_Triangle_InterpolationPiS_iiS_ --------------------------
	.section	.nv.constant0._Z27Find_Triangle_InterpolationPiS_iiS_,"a",@progbits
	.sectionflags	@""
	.align	4
.nv.constant0._Z27Find_Triangle_InterpolationPiS_iiS_:
	.zero		928


//--------------------- .nv.constant0._Z18Find_Triangle_JumpPiS_iiS_ --------------------------
	.section	.nv.constant0._Z18Find_Triangle_JumpPiS_iiS_,"a",@progbits
	.sectionflags	@""
	.align	4
.nv.constant0._Z18Find_Triangle_JumpPiS_iiS_:
	.zero		928


//--------------------- .nv.constant0._Z20Find_Triangle_BinaryPiS_iiS_ --------------------------
	.section	.nv.constant0._Z20Find_Triangle_BinaryPiS_iiS_,"a",@progbits
	.sectionflags	@""
	.align	4
.nv.constant0._Z20Find_Triangle_BinaryPiS_iiS_:
	.zero		928


//--------------------- .nv.constant0._Z24Find_Triangle_TwoPointerPiS_iiS_ --------------------------
	.section	.nv.constant0._Z24Find_Triangle_TwoPointerPiS_iiS_,"a",@progbits
	.sectionflags	@""
	.align	4
.nv.constant0._Z24Find_Triangle_TwoPointerPiS_iiS_:
	.zero		928


//--------------------- SYMBOLS --------------------------

	.type		.nv.reservedSmem.offset0,@object
	.size		.nv.reservedSmem.offset0,0x4
